// auto-generated by cutlass_sweep.gemm — config: {"arch": "sm_100", "cluster_m": 8, "cluster_n": 1, "dtype": "e5m2", "dtype_b": "e5m2", "layout": "nt", "stages": 0, "tile_k": 128, "tile_m": 128, "tile_n": 128}
#include "cutlass/cutlass.h"
#include "cutlass/gemm/collective/collective_builder.hpp"
#include "cutlass/gemm/device/gemm_universal_adapter.h"
#include "cutlass/gemm/kernel/gemm_universal.hpp"
#include "cutlass/epilogue/collective/collective_builder.hpp"

using ElemA = cutlass::float_e5m2_t;
using ElemB = cutlass::float_e5m2_t;
using ElemCD = cutlass::float_e5m2_t;
using Acc  = float;
using TileShape    = cute::Shape<cute::_128, cute::_128, cute::_128>;
using ClusterShape = cute::Shape<cute::_8, cute::_1, cute::_1>;

using CollectiveEpilogue = typename cutlass::epilogue::collective::CollectiveBuilder<
    cutlass::arch::Sm100, cutlass::arch::OpClassTensorOp,
    TileShape, ClusterShape,
    cutlass::epilogue::collective::EpilogueTileAuto,
    Acc, Acc,
    ElemCD, cutlass::layout::RowMajor, 128 / cutlass::sizeof_bits<ElemCD>::value,
    ElemCD, cutlass::layout::RowMajor, 128 / cutlass::sizeof_bits<ElemCD>::value,
    cutlass::epilogue::collective::EpilogueScheduleAuto
  >::CollectiveOp;

using CollectiveMainloop = typename cutlass::gemm::collective::CollectiveBuilder<
    cutlass::arch::Sm100, cutlass::arch::OpClassTensorOp,
    ElemA, cutlass::layout::RowMajor, 128 / cutlass::sizeof_bits<ElemA>::value,
    ElemB, cutlass::layout::ColumnMajor, 128 / cutlass::sizeof_bits<ElemB>::value,
    Acc,
    TileShape, ClusterShape,
    cutlass::gemm::collective::StageCountAutoCarveout<static_cast<int>(sizeof(typename CollectiveEpilogue::SharedStorage))>,
    cutlass::gemm::collective::KernelScheduleAuto
  >::CollectiveOp;

using GemmKernel = cutlass::gemm::kernel::GemmUniversal<
    cute::Shape<int,int,int,int>,
    CollectiveMainloop,
    CollectiveEpilogue
>;
using Gemm = cutlass::gemm::device::GemmUniversalAdapter<GemmKernel>;

// Force the device kernel symbol into the cubin without needing a host main.
auto* _anchor = &cutlass::device_kernel<GemmKernel>;


// ===== COMPILED SASS (sm_100a) =====

	.target	sm_100a

	.elftype	@"ET_EXEC"


//--------------------- .note.nv.tkinfo           --------------------------
	.section	.note.nv.tkinfo,"",@"SHT_NOTE"
	.sectionflags	@"SHF_NOTE_NV_TKINFO"
	.tkinfo
        /*0018*/ 	.word	0x00000002
        /*0030*/ 	.string	""
        /*0030*/ 	.string	"ptxas"
        /*0030*/ 	.string	"Cuda compilation tools, release 13.0, V13.0.88"
        /*0030*/ 	.string	"Build cuda_13.0.r13.0/compiler.36424714_0"
        /*0030*/ 	.string	"-arch sm_100a -m 64 "



//--------------------- .note.nv.cuinfo           --------------------------
	.section	.note.nv.cuinfo,"",@"SHT_NOTE"
	.sectionflags	@"SHF_NOTE_NV_CUINFO"
        /*0018*/ 	.short	0x0002
        /*001a*/ 	.short	0x0064
        /*001c*/ 	.short	0x0082
	.zero		2


//--------------------- .nv.info                  --------------------------
	.section	.nv.info,"",@"SHT_CUDA_INFO"
	.align	4


	//----- nvinfo : EIATTR_REGCOUNT
	.align		4
        /*0000*/ 	.byte	0x04, 0x2f
        /*0002*/ 	.short	(.L_19 - .L_18)
	.align		4
.L_18:
        /*0004*/ 	.word	index@(_ZN7cutlass13device_kernelINS_4gemm6kernel13GemmUniversalIN4cute5tupleIJiiiiEEENS1_10collective13CollectiveMmaINS1_35MainloopSm100TmaUmmaWarpSpecializedILi13ELi2ELi4ENS5_IJNS4_1CILi8EEENSA_ILi1EEESC_EEEEENS5_IJNSA_ILi128EEESF_SF_EEENS_12float_e5m2_tENS5_IJlSC_lEEESH_SI_NS4_8TiledMMAINS4_8MMA_AtomIJNS4_10MMA_TraitsINS4_25SM100_MMA_F8F6F4_2x1SM_SSEJSH_SH_fSF_SF_NS4_17integral_constantINS4_4UMMA5MajorELSP_0EEESQ_NSN_INSO_7ScaleInELSR_0EEESS_EEEEEENS4_6LayoutINS5_IJSC_SC_SC_EEENS5_IJNSA_ILi0EEESX_SX_EEEEENS5_IJNS4_10UnderscoreES10_S10_EEEEENS4_18SM100_TMA_2SM_LOADENS4_14ComposedLayoutINS4_7SwizzleILi3ELi4ELi3EEENS4_18smem_ptr_flag_bitsILi8EEENSV_INS5_IJSB_SF_EEENS5_IJSF_SC_EEEEEEEvNS4_8identityENS4_28SM100_TMA_2SM_LOAD_MULTICASTES1C_vS1D_EENS_8epilogue10collective18CollectiveEpilogueINS1G_23Sm100TmaWarpSpecializedILi2ELi2ELi32ELb0ELb0EEEJNS5_IJNSA_ILi64EEESF_SF_EEENS5_IJNSV_IS1L_SC_EENSV_INS5_IJNSA_ILi32EEENSA_ILi2EEEEEENS5_IJSC_S1L_EEEEEEEESH_SI_SH_SI_NS1G_6fusion15FusionCallbacksIS1K_NS1U_17LinearCombinationISH_fSH_fLNS_15FloatRoundStyleE2EEES1M_S1T_JEEENS4_5SM1004TMEM4LOAD26SM100_TMEM_LOAD_32dp32b32xENS4_13SM90_TMA_LOADENS14_INS15_ILi1ELi4ELi3EEES18_NSV_INS5_IJSB_S1O_EEENS5_IJS1O_SC_EEEEEEENS4_39AutoVectorizingCopyWithAssumedAlignmentILi128EEENS4_14SM90_TMA_STOREES29_S2B_S2B_EEEvvEEEEvNT_6ParamsE)
        /*0008*/ 	.word	0x00000072


	//----- nvinfo : EIATTR_FRAME_SIZE
	.align		4
.L_19:
        /*000c*/ 	.byte	0x04, 0x11
        /*000e*/ 	.short	(.L_21 - .L_20)
	.align		4
.L_20:
        /*0010*/ 	.word	index@($__internal_2_$__cuda_sm10x_tcgen05_guardrail_trap_unallocated_columns_being_dealloced)
        /*0014*/ 	.word	0x00000000


	//----- nvinfo : EIATTR_FRAME_SIZE
	.align		4
.L_21:
        /*0018*/ 	.byte	0x04, 0x11
        /*001a*/ 	.short	(.L_23 - .L_22)
	.align		4
.L_22:
        /*001c*/ 	.word	index@($__internal_1_$__cuda_sm10x_tcgen05_guardrail_trap_phase_invalid_during_alloc)
        /*0020*/ 	.word	0x00000000


	//----- nvinfo : EIATTR_FRAME_SIZE
	.align		4
.L_23:
        /*0024*/ 	.byte	0x04, 0x11
        /*0026*/ 	.short	(.L_25 - .L_24)
	.align		4
.L_24:
        /*0028*/ 	.word	index@($__internal_0_$__cuda_sm10x_tcgen05_guardrail_trap_col_being_dealloced_not_returned_by_alloc)
        /*002c*/ 	.word	0x00000000


	//----- nvinfo : EIATTR_FRAME_SIZE
	.align		4
.L_25:
        /*0030*/ 	.byte	0x04, 0x11
        /*0032*/ 	.short	(.L_27 - .L_26)
	.align		4
.L_26:
        /*0034*/ 	.word	index@(_ZN7cutlass13device_kernelINS_4gemm6kernel13GemmUniversalIN4cute5tupleIJiiiiEEENS1_10collective13CollectiveMmaINS1_35MainloopSm100TmaUmmaWarpSpecializedILi13ELi2ELi4ENS5_IJNS4_1CILi8EEENSA_ILi1EEESC_EEEEENS5_IJNSA_ILi128EEESF_SF_EEENS_12float_e5m2_tENS5_IJlSC_lEEESH_SI_NS4_8TiledMMAINS4_8MMA_AtomIJNS4_10MMA_TraitsINS4_25SM100_MMA_F8F6F4_2x1SM_SSEJSH_SH_fSF_SF_NS4_17integral_constantINS4_4UMMA5MajorELSP_0EEESQ_NSN_INSO_7ScaleInELSR_0EEESS_EEEEEENS4_6LayoutINS5_IJSC_SC_SC_EEENS5_IJNSA_ILi0EEESX_SX_EEEEENS5_IJNS4_10UnderscoreES10_S10_EEEEENS4_18SM100_TMA_2SM_LOADENS4_14ComposedLayoutINS4_7SwizzleILi3ELi4ELi3EEENS4_18smem_ptr_flag_bitsILi8EEENSV_INS5_IJSB_SF_EEENS5_IJSF_SC_EEEEEEEvNS4_8identityENS4_28SM100_TMA_2SM_LOAD_MULTICASTES1C_vS1D_EENS_8epilogue10collective18CollectiveEpilogueINS1G_23Sm100TmaWarpSpecializedILi2ELi2ELi32ELb0ELb0EEEJNS5_IJNSA_ILi64EEESF_SF_EEENS5_IJNSV_IS1L_SC_EENSV_INS5_IJNSA_ILi32EEENSA_ILi2EEEEEENS5_IJSC_S1L_EEEEEEEESH_SI_SH_SI_NS1G_6fusion15FusionCallbacksIS1K_NS1U_17LinearCombinationISH_fSH_fLNS_15FloatRoundStyleE2EEES1M_S1T_JEEENS4_5SM1004TMEM4LOAD26SM100_TMEM_LOAD_32dp32b32xENS4_13SM90_TMA_LOADENS14_INS15_ILi1ELi4ELi3EEES18_NSV_INS5_IJSB_S1O_EEENS5_IJS1O_SC_EEEEEEENS4_39AutoVectorizingCopyWithAssumedAlignmentILi128EEENS4_14SM90_TMA_STOREES29_S2B_S2B_EEEvvEEEEvNT_6ParamsE)
        /*0038*/ 	.word	0x00000000


	//----- nvinfo : EIATTR_MIN_STACK_SIZE
	.align		4
.L_27:
        /*003c*/ 	.byte	0x04, 0x12
        /*003e*/ 	.short	(.L_29 - .L_28)
	.align		4
.L_28:
        /*0040*/ 	.word	index@(_ZN7cutlass13device_kernelINS_4gemm6kernel13GemmUniversalIN4cute5tupleIJiiiiEEENS1_10collective13CollectiveMmaINS1_35MainloopSm100TmaUmmaWarpSpecializedILi13ELi2ELi4ENS5_IJNS4_1CILi8EEENSA_ILi1EEESC_EEEEENS5_IJNSA_ILi128EEESF_SF_EEENS_12float_e5m2_tENS5_IJlSC_lEEESH_SI_NS4_8TiledMMAINS4_8MMA_AtomIJNS4_10MMA_TraitsINS4_25SM100_MMA_F8F6F4_2x1SM_SSEJSH_SH_fSF_SF_NS4_17integral_constantINS4_4UMMA5MajorELSP_0EEESQ_NSN_INSO_7ScaleInELSR_0EEESS_EEEEEENS4_6LayoutINS5_IJSC_SC_SC_EEENS5_IJNSA_ILi0EEESX_SX_EEEEENS5_IJNS4_10UnderscoreES10_S10_EEEEENS4_18SM100_TMA_2SM_LOADENS4_14ComposedLayoutINS4_7SwizzleILi3ELi4ELi3EEENS4_18smem_ptr_flag_bitsILi8EEENSV_INS5_IJSB_SF_EEENS5_IJSF_SC_EEEEEEEvNS4_8identityENS4_28SM100_TMA_2SM_LOAD_MULTICASTES1C_vS1D_EENS_8epilogue10collective18CollectiveEpilogueINS1G_23Sm100TmaWarpSpecializedILi2ELi2ELi32ELb0ELb0EEEJNS5_IJNSA_ILi64EEESF_SF_EEENS5_IJNSV_IS1L_SC_EENSV_INS5_IJNSA_ILi32EEENSA_ILi2EEEEEENS5_IJSC_S1L_EEEEEEEESH_SI_SH_SI_NS1G_6fusion15FusionCallbacksIS1K_NS1U_17LinearCombinationISH_fSH_fLNS_15FloatRoundStyleE2EEES1M_S1T_JEEENS4_5SM1004TMEM4LOAD26SM100_TMEM_LOAD_32dp32b32xENS4_13SM90_TMA_LOADENS14_INS15_ILi1ELi4ELi3EEES18_NSV_INS5_IJSB_S1O_EEENS5_IJS1O_SC_EEEEEEENS4_39AutoVectorizingCopyWithAssumedAlignmentILi128EEENS4_14SM90_TMA_STOREES29_S2B_S2B_EEEvvEEEEvNT_6ParamsE)
        /*0044*/ 	.word	0x00000000
.L_29:


//--------------------- .nv.compat                --------------------------
	.section	.nv.compat,"",@"SHT_CUDA_COMPAT_INFO"
	.align	4
        /*0000*/ 	.byte	0x02, 0x09, 0x01, 0x00, 0x02, 0x02, 0x02, 0x00, 0x02, 0x05, 0x05, 0x00, 0x03, 0x07, 0x01, 0x01
        /*0010*/ 	.byte	0x02, 0x03, 0x01, 0x00, 0x02, 0x06, 0x01, 0x00, 0x04, 0x0b, 0x08, 0x00, 0x09, 0x00, 0x00, 0x00
        /*0020*/ 	.byte	0x00, 0x00, 0x00, 0x00


//--------------------- .nv.info._ZN7cutlass13device_kernelINS_4gemm6kernel13GemmUniversalIN4cute5tupleIJiiiiEEENS1_10collective13CollectiveMmaINS1_35MainloopSm100TmaUmmaWarpSpecializedILi13ELi2ELi4ENS5_IJNS4_1CILi8EEENSA_ILi1EEESC_EEEEENS5_IJNSA_ILi128EEESF_SF_EEENS_12float_e5m2_tENS5_IJlSC_lEEESH_SI_NS4_8TiledMMAINS4_8MMA_AtomIJNS4_10MMA_TraitsINS4_25SM100_MMA_F8F6F4_2x1SM_SSEJSH_SH_fSF_SF_NS4_17integral_constantINS4_4UMMA5MajorELSP_0EEESQ_NSN_INSO_7ScaleInELSR_0EEESS_EEEEEENS4_6LayoutINS5_IJSC_SC_SC_EEENS5_IJNSA_ILi0EEESX_SX_EEEEENS5_IJNS4_10UnderscoreES10_S10_EEEEENS4_18SM100_TMA_2SM_LOADENS4_14ComposedLayoutINS4_7SwizzleILi3ELi4ELi3EEENS4_18smem_ptr_flag_bitsILi8EEENSV_INS5_IJSB_SF_EEENS5_IJSF_SC_EEEEEEEvNS4_8identityENS4_28SM100_TMA_2SM_LOAD_MULTICASTES1C_vS1D_EENS_8epilogue10collective18CollectiveEpilogueINS1G_23Sm100TmaWarpSpecializedILi2ELi2ELi32ELb0ELb0EEEJNS5_IJNSA_ILi64EEESF_SF_EEENS5_IJNSV_IS1L_SC_EENSV_INS5_IJNSA_ILi32EEENSA_ILi2EEEEEENS5_IJSC_S1L_EEEEEEEESH_SI_SH_SI_NS1G_6fusion15FusionCallbacksIS1K_NS1U_17LinearCombinationISH_fSH_fLNS_15FloatRoundStyleE2EEES1M_S1T_JEEENS4_5SM1004TMEM4LOAD26SM100_TMEM_LOAD_32dp32b32xENS4_13SM90_TMA_LOADENS14_INS15_ILi1ELi4ELi3EEES18_NSV_INS5_IJSB_S1O_EEENS5_IJS1O_SC_EEEEEEENS4_39AutoVectorizingCopyWithAssumedAlignmentILi128EEENS4_14SM90_TMA_STOREES29_S2B_S2B_EEEvvEEEEvNT_6ParamsE --------------------------
	.section	.nv.info._ZN7cutlass13device_kernelINS_4gemm6kernel13GemmUniversalIN4cute5tupleIJiiiiEEENS1_10collective13CollectiveMmaINS1_35MainloopSm100TmaUmmaWarpSpecializedILi13ELi2ELi4ENS5_IJNS4_1CILi8EEENSA_ILi1EEESC_EEEEENS5_IJNSA_ILi128EEESF_SF_EEENS_12float_e5m2_tENS5_IJlSC_lEEESH_SI_NS4_8TiledMMAINS4_8MMA_AtomIJNS4_10MMA_TraitsINS4_25SM100_MMA_F8F6F4_2x1SM_SSEJSH_SH_fSF_SF_NS4_17integral_constantINS4_4UMMA5MajorELSP_0EEESQ_NSN_INSO_7ScaleInELSR_0EEESS_EEEEEENS4_6LayoutINS5_IJSC_SC_SC_EEENS5_IJNSA_ILi0EEESX_SX_EEEEENS5_IJNS4_10UnderscoreES10_S10_EEEEENS4_18SM100_TMA_2SM_LOADENS4_14ComposedLayoutINS4_7SwizzleILi3ELi4ELi3EEENS4_18smem_ptr_flag_bitsILi8EEENSV_INS5_IJSB_SF_EEENS5_IJSF_SC_EEEEEEEvNS4_8identityENS4_28SM100_TMA_2SM_LOAD_MULTICASTES1C_vS1D_EENS_8epilogue10collective18CollectiveEpilogueINS1G_23Sm100TmaWarpSpecializedILi2ELi2ELi32ELb0ELb0EEEJNS5_IJNSA_ILi64EEESF_SF_EEENS5_IJNSV_IS1L_SC_EENSV_INS5_IJNSA_ILi32EEENSA_ILi2EEEEEENS5_IJSC_S1L_EEEEEEEESH_SI_SH_SI_NS1G_6fusion15FusionCallbacksIS1K_NS1U_17LinearCombinationISH_fSH_fLNS_15FloatRoundStyleE2EEES1M_S1T_JEEENS4_5SM1004TMEM4LOAD26SM100_TMEM_LOAD_32dp32b32xENS4_13SM90_TMA_LOADENS14_INS15_ILi1ELi4ELi3EEES18_NSV_INS5_IJSB_S1O_EEENS5_IJS1O_SC_EEEEEEENS4_39AutoVectorizingCopyWithAssumedAlignmentILi128EEENS4_14SM90_TMA_STOREES29_S2B_S2B_EEEvvEEEEvNT_6ParamsE,"",@"SHT_CUDA_INFO"
	.sectionflags	@""
	.align	4


	//----- nvinfo : EIATTR_CUDA_API_VERSION
	.align		4
        /*0000*/ 	.byte	0x04, 0x37
        /*0002*/ 	.short	(.L_31 - .L_30)
.L_30:
        /*0004*/ 	.word	0x00000082


	//----- nvinfo : EIATTR_KPARAM_INFO
	.align		4
.L_31:
        /*0008*/ 	.byte	0x04, 0x17
        /*000a*/ 	.short	(.L_33 - .L_32)
.L_32:
        /*000c*/ 	.word	0x00000000
        /*0010*/ 	.short	0x0000
        /*0012*/ 	.short	0x0000
        /*0014*/ 	.byte	0x00, 0xf0, 0x01, 0x20


	//----- nvinfo : EIATTR_AT_ENTRY_FRAGMENTS
	.align		4
.L_33:
        /*0018*/ 	.byte	0x04, 0x4f
        /*001a*/ 	.short	(.L_35 - .L_34)


	//   ....[0]....
.L_34:
        /*001c*/ 	.word	0x00000007


	//----- nvinfo : EIATTR_RESERVED_SMEM_USED
	.align		4
.L_35:
        /*0020*/ 	.byte	0x01, 0x41
	.zero		2


	//----- nvinfo : EIATTR_SPARSE_MMA_MASK
	.align		4
        /*0024*/ 	.byte	0x03, 0x50
        /*0026*/ 	.short	0x0000


	//----- nvinfo : EIATTR_TCGEN05_2CTA_USED
	.align		4
        /*0028*/ 	.byte	0x01, 0x52
	.zero		2


	//----- nvinfo : EIATTR_MAXREG_COUNT
	.align		4
        /*002c*/ 	.byte	0x03, 0x1b
        /*002e*/ 	.short	0x00ff


	//----- nvinfo : EIATTR_NUM_BARRIERS
	.align		4
        /*0030*/ 	.byte	0x02, 0x4c
        /*0032*/ 	.byte	0x07
	.zero		1


	//----- nvinfo : EIATTR_EXTERNS
	.align		4
        /*0034*/ 	.byte	0x04, 0x0f
        /*0036*/ 	.short	(.L_37 - .L_36)


	//   ....[0]....
	.align		4
.L_36:
        /*0038*/ 	.word	index@(__assertfail)


	//----- nvinfo : EIATTR_MERCURY_ISA_VERSION
	.align		4
.L_37:
        /*003c*/ 	.byte	0x03, 0x5f
        /*003e*/ 	.short	0x0101


	//----- nvinfo : EIATTR_INT_WARP_WIDE_INSTR_OFFSETS
	.align		4
        /*0040*/ 	.byte	0x04, 0x31
        /*0042*/ 	.short	(.L_39 - .L_38)


	//   ....[0]....
.L_38:
        /*0044*/ 	.word	0x00000e80


	//   ....[1]....
        /*0048*/ 	.word	0x00000f20


	//   ....[2]....
        /*004c*/ 	.word	0x00004930


	//   ....[3]....
        /*0050*/ 	.word	0x00004950


	//   ....[4]....
        /*0054*/ 	.word	0x00004980


	//   ....[5]....
        /*0058*/ 	.word	0x00005520


	//   ....[6]....
        /*005c*/ 	.word	0x000055d0


	//   ....[7]....
        /*0060*/ 	.word	0x00005680


	//   ....[8]....
        /*0064*/ 	.word	0x00005730


	//   ....[9]....
        /*0068*/ 	.word	0x00005820


	//   ....[10]....
        /*006c*/ 	.word	0x00005900


	//----- nvinfo : EIATTR_COOP_GROUP_MASK_REGIDS
	.align		4
.L_39:
        /*0070*/ 	.byte	0x04, 0x29
        /*0072*/ 	.short	(.L_41 - .L_40)


	//   ....[0]....
.L_40:
        /*0074*/ 	.word	0xffffffff


	//   ....[1]....
        /*0078*/ 	.word	0xffffffff


	//   ....[2]....
        /*007c*/ 	.word	0xffffffff


	//   ....[3]....
        /*0080*/ 	.word	0xffffffff


	//   ....[4]....
        /*0084*/ 	.word	0xffffffff


	//   ....[5]....
        /*0088*/ 	.word	0xffffffff


	//   ....[6]....
        /*008c*/ 	.word	0xffffffff


	//   ....[7]....
        /*0090*/ 	.word	0xffffffff


	//   ....[8]....
        /*0094*/ 	.word	0xffffffff


	//   ....[9]....
        /*0098*/ 	.word	0xffffffff


	//   ....[10]....
        /*009c*/ 	.word	0xffffffff


	//   ....[11]....
        /*00a0*/ 	.word	0xffffffff


	//   ....[12]....
        /*00a4*/ 	.word	0xffffffff


	//   ....[13]....
        /*00a8*/ 	.word	0xffffffff


	//----- nvinfo : EIATTR_COOP_GROUP_INSTR_OFFSETS
	.align		4
.L_41:
        /*00ac*/ 	.byte	0x04, 0x28
        /*00ae*/ 	.short	(.L_43 - .L_42)


	//   ....[0]....
.L_42:
        /*00b0*/ 	.word	0x000000b0


	//   ....[1]....
        /*00b4*/ 	.word	0x00000520


	//   ....[2]....
        /*00b8*/ 	.word	0x00000830


	//   ....[3]....
        /*00bc*/ 	.word	0x00000980


	//   ....[4]....
        /*00c0*/ 	.word	0x00000a70


	//   ....[5]....
        /*00c4*/ 	.word	0x00000bd0


	//   ....[6]....
        /*00c8*/ 	.word	0x00000d60


	//   ....[7]....
        /*00cc*/ 	.word	0x00000fa0


	//   ....[8]....
        /*00d0*/ 	.word	0x00002350


	//   ....[9]....
        /*00d4*/ 	.word	0x00003710


	//   ....[10]....
        /*00d8*/ 	.word	0x00003be0


	//   ....[11]....
        /*00dc*/ 	.word	0x00003c10


	//   ....[12]....
        /*00e0*/ 	.word	0x00004830


	//   ....[13]....
        /*00e4*/ 	.word	0x00004a40


	//----- nvinfo : EIATTR_VRC_CTA_INIT_COUNT
	.align		4
.L_43:
        /*00e8*/ 	.byte	0x02, 0x4a
        /*00ea*/ 	.byte	0x80
	.zero		1


	//----- nvinfo : EIATTR_SYSCALL_OFFSETS
	.align		4
        /*00ec*/ 	.byte	0x04, 0x46
        /*00ee*/ 	.short	(.L_45 - .L_44)


	//   ....[0]....
.L_44:
        /*00f0*/ 	.word	0x00006400


	//   ....[1]....
        /*00f4*/ 	.word	0x00006540


	//   ....[2]....
        /*00f8*/ 	.word	0x00006d60


	//   ....[3]....
        /*00fc*/ 	.word	0x00007b50


	//----- nvinfo : EIATTR_MBARRIER_INSTR_OFFSETS
	.align		4
.L_45:
        /*0100*/ 	.byte	0x04, 0x39
        /*0102*/ 	.short	(.L_47 - .L_46)


	//   ....[0]....
.L_46:
        /*0104*/ 	.word	0x00000670
        /*0108*/ 	.word	0x000000ff
        /*010c*/ 	.word	0x00000000
        /*0110*/ 	.short	0x0100
        /*0112*/ 	.byte	0x04
	.zero		1


	//   ....[1]....
        /*0114*/ 	.word	0x00000680
        /*0118*/ 	.word	0x000000ff
        /*011c*/ 	.word	0x00000068
        /*0120*/ 	.short	0x0100
        /*0122*/ 	.byte	0x04
	.zero		1


	//   ....[2]....
        /*0124*/ 	.word	0x00000690
        /*0128*/ 	.word	0x000000ff
        /*012c*/ 	.word	0x00000008
        /*0130*/ 	.short	0x0100
        /*0132*/ 	.byte	0x04
	.zero		1


	//   ....[3]....
        /*0134*/ 	.word	0x000006a0
        /*0138*/ 	.word	0x000000ff
        /*013c*/ 	.word	0x00000070
        /*0140*/ 	.short	0x0100
        /*0142*/ 	.byte	0x04
	.zero		1


	//   ....[4]....
        /*0144*/ 	.word	0x000006b0
        /*0148*/ 	.word	0x000000ff
        /*014c*/ 	.word	0x00000010
        /*0150*/ 	.short	0x0100
        /*0152*/ 	.byte	0x04
	.zero		1


	//   ....[5]....
        /*0154*/ 	.word	0x000006c0
        /*0158*/ 	.word	0x000000ff
        /*015c*/ 	.word	0x00000078
        /*0160*/ 	.short	0x0100
        /*0162*/ 	.byte	0x04
	.zero		1


	//   ....[6]....
        /*0164*/ 	.word	0x000006d0
        /*0168*/ 	.word	0x000000ff
        /*016c*/ 	.word	0x00000018
        /*0170*/ 	.short	0x0100
        /*0172*/ 	.byte	0x04
	.zero		1


	//   ....[7]....
        /*0174*/ 	.word	0x000006e0
        /*0178*/ 	.word	0x000000ff
        /*017c*/ 	.word	0x00000080
        /*0180*/ 	.short	0x0100
        /*0182*/ 	.byte	0x04
	.zero		1


	//   ....[8]....
        /*0184*/ 	.word	0x000006f0
        /*0188*/ 	.word	0x000000ff
        /*018c*/ 	.word	0x00000020
        /*0190*/ 	.short	0x0100
        /*0192*/ 	.byte	0x04
	.zero		1


	//   ....[9]....
        /*0194*/ 	.word	0x00000700
        /*0198*/ 	.word	0x000000ff
        /*019c*/ 	.word	0x00000088
        /*01a0*/ 	.short	0x0100
        /*01a2*/ 	.byte	0x04
	.zero		1


	//   ....[10]....
        /*01a4*/ 	.word	0x00000710
        /*01a8*/ 	.word	0x000000ff
        /*01ac*/ 	.word	0x00000028
        /*01b0*/ 	.short	0x0100
        /*01b2*/ 	.byte	0x04
	.zero		1


	//   ....[11]....
        /*01b4*/ 	.word	0x00000720
        /*01b8*/ 	.word	0x000000ff
        /*01bc*/ 	.word	0x00000090
        /*01c0*/ 	.short	0x0100
        /*01c2*/ 	.byte	0x04
	.zero		1


	//   ....[12]....
        /*01c4*/ 	.word	0x00000730
        /*01c8*/ 	.word	0x000000ff
        /*01cc*/ 	.word	0x00000030
        /*01d0*/ 	.short	0x0100
        /*01d2*/ 	.byte	0x04
	.zero		1


	//   ....[13]....
        /*01d4*/ 	.word	0x00000740
        /*01d8*/ 	.word	0x000000ff
        /*01dc*/ 	.word	0x00000098
        /*01e0*/ 	.short	0x0100
        /*01e2*/ 	.byte	0x04
	.zero		1


	//   ....[14]....
        /*01e4*/ 	.word	0x00000750
        /*01e8*/ 	.word	0x000000ff
        /*01ec*/ 	.word	0x00000038
        /*01f0*/ 	.short	0x0100
        /*01f2*/ 	.byte	0x04
	.zero		1


	//   ....[15]....
        /*01f4*/ 	.word	0x00000760
        /*01f8*/ 	.word	0x000000ff
        /*01fc*/ 	.word	0x000000a0
        /*0200*/ 	.short	0x0100
        /*0202*/ 	.byte	0x04
	.zero		1


	//   ....[16]....
        /*0204*/ 	.word	0x00000770
        /*0208*/ 	.word	0x000000ff
        /*020c*/ 	.word	0x00000040
        /*0210*/ 	.short	0x0100
        /*0212*/ 	.byte	0x04
	.zero		1


	//   ....[17]....
        /*0214*/ 	.word	0x00000780
        /*0218*/ 	.word	0x000000ff
        /*021c*/ 	.word	0x000000a8
        /*0220*/ 	.short	0x0100
        /*0222*/ 	.byte	0x04
	.zero		1


	//   ....[18]....
        /*0224*/ 	.word	0x00000790
        /*0228*/ 	.word	0x000000ff
        /*022c*/ 	.word	0x00000048
        /*0230*/ 	.short	0x0100
        /*0232*/ 	.byte	0x04
	.zero		1


	//   ....[19]....
        /*0234*/ 	.word	0x000007a0
        /*0238*/ 	.word	0x000000ff
        /*023c*/ 	.word	0x000000b0
        /*0240*/ 	.short	0x0100
        /*0242*/ 	.byte	0x04
	.zero		1


	//   ....[20]....
        /*0244*/ 	.word	0x000007b0
        /*0248*/ 	.word	0x000000ff
        /*024c*/ 	.word	0x00000050
        /*0250*/ 	.short	0x0100
        /*0252*/ 	.byte	0x04
	.zero		1


	//   ....[21]....
        /*0254*/ 	.word	0x000007c0
        /*0258*/ 	.word	0x000000ff
        /*025c*/ 	.word	0x000000b8
        /*0260*/ 	.short	0x0100
        /*0262*/ 	.byte	0x04
	.zero		1


	//   ....[22]....
        /*0264*/ 	.word	0x000007d0
        /*0268*/ 	.word	0x000000ff
        /*026c*/ 	.word	0x00000058
        /*0270*/ 	.short	0x0100
        /*0272*/ 	.byte	0x04
	.zero		1


	//   ....[23]....
        /*0274*/ 	.word	0x000007e0
        /*0278*/ 	.word	0x000000ff
        /*027c*/ 	.word	0x000000c0
        /*0280*/ 	.short	0x0100
        /*0282*/ 	.byte	0x04
	.zero		1


	//   ....[24]....
        /*0284*/ 	.word	0x000007f0
        /*0288*/ 	.word	0x000000ff
        /*028c*/ 	.word	0x00000060
        /*0290*/ 	.short	0x0100
        /*0292*/ 	.byte	0x04
	.zero		1


	//   ....[25]....
        /*0294*/ 	.word	0x00000800
        /*0298*/ 	.word	0x000000ff
        /*029c*/ 	.word	0x000000c8
        /*02a0*/ 	.short	0x0100
        /*02a2*/ 	.byte	0x04
	.zero		1


	//   ....[26]....
        /*02a4*/ 	.word	0x00000930
        /*02a8*/ 	.word	0x000000ff
        /*02ac*/ 	.word	0x000000d0
        /*02b0*/ 	.short	0x0100
        /*02b2*/ 	.byte	0x04
	.zero		1


	//   ....[27]....
        /*02b4*/ 	.word	0x00000940
        /*02b8*/ 	.word	0x000000ff
        /*02bc*/ 	.word	0x000000e0
        /*02c0*/ 	.short	0x0100
        /*02c2*/ 	.byte	0x04
	.zero		1


	//   ....[28]....
        /*02c4*/ 	.word	0x00000950
        /*02c8*/ 	.word	0x000000ff
        /*02cc*/ 	.word	0x000000d8
        /*02d0*/ 	.short	0x0100
        /*02d2*/ 	.byte	0x04
	.zero		1


	//   ....[29]....
        /*02d4*/ 	.word	0x00000960
        /*02d8*/ 	.word	0x000000ff
        /*02dc*/ 	.word	0x000000e8
        /*02e0*/ 	.short	0x0100
        /*02e2*/ 	.byte	0x04
	.zero		1


	//   ....[30]....
        /*02e4*/ 	.word	0x00000a40
        /*02e8*/ 	.word	0x000000ff
        /*02ec*/ 	.word	0x000000f0
        /*02f0*/ 	.short	0x0100
        /*02f2*/ 	.byte	0x06
	.zero		1


	//   ....[31]....
        /*02f4*/ 	.word	0x00000a50
        /*02f8*/ 	.word	0x000000ff
        /*02fc*/ 	.word	0x000000f8
        /*0300*/ 	.short	0x0100
        /*0302*/ 	.byte	0x06
	.zero		1


	//   ....[32]....
        /*0304*/ 	.word	0x00000b80
        /*0308*/ 	.word	0x000000ff
        /*030c*/ 	.word	0x00000100
        /*0310*/ 	.short	0x0100
        /*0312*/ 	.byte	0x06
	.zero		1


	//   ....[33]....
        /*0314*/ 	.word	0x00000b90
        /*0318*/ 	.word	0x000000ff
        /*031c*/ 	.word	0x00000110
        /*0320*/ 	.short	0x0100
        /*0322*/ 	.byte	0x06
	.zero		1


	//   ....[34]....
        /*0324*/ 	.word	0x00000ba0
        /*0328*/ 	.word	0x000000ff
        /*032c*/ 	.word	0x00000108
        /*0330*/ 	.short	0x0100
        /*0332*/ 	.byte	0x06
	.zero		1


	//   ....[35]....
        /*0334*/ 	.word	0x00000bb0
        /*0338*/ 	.word	0x000000ff
        /*033c*/ 	.word	0x00000118
        /*0340*/ 	.short	0x0100
        /*0342*/ 	.byte	0x06
	.zero		1


	//   ....[36]....
        /*0344*/ 	.word	0x00000cd0
        /*0348*/ 	.word	0x000000ff
        /*034c*/ 	.word	0x00000120
        /*0350*/ 	.short	0x0100
        /*0352*/ 	.byte	0x04
	.zero		1


	//   ....[37]....
        /*0354*/ 	.word	0x00000ce0
        /*0358*/ 	.word	0x000000ff
        /*035c*/ 	.word	0x00000140
        /*0360*/ 	.short	0x0100
        /*0362*/ 	.byte	0x04
	.zero		1


	//   ....[38]....
        /*0364*/ 	.word	0x00000cf0
        /*0368*/ 	.word	0x000000ff
        /*036c*/ 	.word	0x00000128
        /*0370*/ 	.short	0x0100
        /*0372*/ 	.byte	0x04
	.zero		1


	//   ....[39]....
        /*0374*/ 	.word	0x00000d00
        /*0378*/ 	.word	0x000000ff
        /*037c*/ 	.word	0x00000148
        /*0380*/ 	.short	0x0100
        /*0382*/ 	.byte	0x04
	.zero		1


	//   ....[40]....
        /*0384*/ 	.word	0x00000d10
        /*0388*/ 	.word	0x000000ff
        /*038c*/ 	.word	0x00000130
        /*0390*/ 	.short	0x0100
        /*0392*/ 	.byte	0x04
	.zero		1


	//   ....[41]....
        /*0394*/ 	.word	0x00000d20
        /*0398*/ 	.word	0x000000ff
        /*039c*/ 	.word	0x00000150
        /*03a0*/ 	.short	0x0100
        /*03a2*/ 	.byte	0x04
	.zero		1


	//   ....[42]....
        /*03a4*/ 	.word	0x00000d30
        /*03a8*/ 	.word	0x000000ff
        /*03ac*/ 	.word	0x00000138
        /*03b0*/ 	.short	0x0100
        /*03b2*/ 	.byte	0x04
	.zero		1


	//   ....[43]....
        /*03b4*/ 	.word	0x00000d40
        /*03b8*/ 	.word	0x000000ff
        /*03bc*/ 	.word	0x00000158
        /*03c0*/ 	.short	0x0100
        /*03c2*/ 	.byte	0x04
	.zero		1


	//   ....[44]....
        /*03c4*/ 	.word	0x00000e30
        /*03c8*/ 	.word	0x000000ff
        /*03cc*/ 	.word	0x00000160
        /*03d0*/ 	.short	0x0100
        /*03d2*/ 	.byte	0x04
	.zero		1


	//   ....[45]....
        /*03d4*/ 	.word	0x00000e40
        /*03d8*/ 	.word	0x000000ff
        /*03dc*/ 	.word	0x00000170
        /*03e0*/ 	.short	0x0100
        /*03e2*/ 	.byte	0x04
	.zero		1


	//   ....[46]....
        /*03e4*/ 	.word	0x00000e50
        /*03e8*/ 	.word	0x000000ff
        /*03ec*/ 	.word	0x00000168
        /*03f0*/ 	.short	0x0100
        /*03f2*/ 	.byte	0x04
	.zero		1


	//   ....[47]....
        /*03f4*/ 	.word	0x00000e60
        /*03f8*/ 	.word	0x000000ff
        /*03fc*/ 	.word	0x00000178
        /*0400*/ 	.short	0x0100
        /*0402*/ 	.byte	0x04
	.zero		1


	//   ....[48]....
        /*0404*/ 	.word	0x00000f60
        /*0408*/ 	.word	0x000000ff
        /*040c*/ 	.word	0x00000180
        /*0410*/ 	.short	0x0100
        /*0412*/ 	.byte	0x06
	.zero		1


	//   ....[49]....
        /*0414*/ 	.word	0x00001b80
        /*0418*/ 	.word	0x00000003
        /*041c*/ 	.word	0x00000170
        /*0420*/ 	.short	0x010a
        /*0422*/ 	.byte	0xff
	.zero		1


	//   ....[50]....
        /*0424*/ 	.word	0x00001bb0
        /*0428*/ 	.word	0x00000003
        /*042c*/ 	.word	0x00000160
        /*0430*/ 	.short	0x0101
        /*0432*/ 	.byte	0xff
	.zero		1


	//   ....[51]....
        /*0434*/ 	.word	0x00001c70
        /*0438*/ 	.word	0x000000ff
        /*043c*/ 	.word	0x00000068
        /*0440*/ 	.short	0x010a
        /*0442*/ 	.byte	0x04
	.zero		1


	//   ....[52]....
        /*0444*/ 	.word	0x00001d30
        /*0448*/ 	.word	0x000000ff
        /*044c*/ 	.word	0x00000068
        /*0450*/ 	.short	0x010a
        /*0452*/ 	.byte	0x21
	.zero		1


	//   ....[53]....
        /*0454*/ 	.word	0x00001ee0
        /*0458*/ 	.word	0x000000ff
        /*045c*/ 	.word	0x00000068
        /*0460*/ 	.short	0x010a
        /*0462*/ 	.byte	0x05
	.zero		1


	//   ....[54]....
        /*0464*/ 	.word	0x00001ff0
        /*0468*/ 	.word	0x000000ff
        /*046c*/ 	.word	0x000000f8
        /*0470*/ 	.short	0x0101
        /*0472*/ 	.byte	0x06
	.zero		1


	//   ....[55]....
        /*0474*/ 	.word	0x00002010
        /*0478*/ 	.word	0x000000ff
        /*047c*/ 	.word	0x00000068
        /*0480*/ 	.short	0x010a
        /*0482*/ 	.byte	0x04
	.zero		1


	//   ....[56]....
        /*0484*/ 	.word	0x00002090
        /*0488*/ 	.word	0x000000ff
        /*048c*/ 	.word	0x00000068
        /*0490*/ 	.short	0x010a
        /*0492*/ 	.byte	0x11
	.zero		1


	//   ....[57]....
        /*0494*/ 	.word	0x00002220
        /*0498*/ 	.word	0x000000ff
        /*049c*/ 	.word	0x00000068
        /*04a0*/ 	.short	0x010a
        /*04a2*/ 	.byte	0x05
	.zero		1


	//   ....[58]....
        /*04a4*/ 	.word	0x00002380
        /*04a8*/ 	.word	0x00000003
        /*04ac*/ 	.word	0x00000100
        /*04b0*/ 	.short	0x010a
        /*04b2*/ 	.byte	0xff
	.zero		1


	//   ....[59]....
        /*04b4*/ 	.word	0x000024d0
        /*04b8*/ 	.word	0x00000000
        /*04bc*/ 	.word	0x00000000
        /*04c0*/ 	.short	0x0101
        /*04c2*/ 	.byte	0xff
	.zero		1


	//   ....[60]....
        /*04c4*/ 	.word	0x00002a80
        /*04c8*/ 	.word	0x000000ff
        /*04cc*/ 	.word	0x00000000
        /*04d0*/ 	.short	0x010a
        /*04d2*/ 	.byte	0x04
	.zero		1


	//   ....[61]....
        /*04d4*/ 	.word	0x00002b10
        /*04d8*/ 	.word	0x000000ff
        /*04dc*/ 	.word	0x00000000
        /*04e0*/ 	.short	0x010a
        /*04e2*/ 	.byte	0x05
	.zero		1


	//   ....[62]....
        /*04e4*/ 	.word	0x00002ba0
        /*04e8*/ 	.word	0x000000ff
        /*04ec*/ 	.word	0x00000000
        /*04f0*/ 	.short	0x010a
        /*04f2*/ 	.byte	0x05
	.zero		1


	//   ....[63]....
        /*04f4*/ 	.word	0x00002c30
        /*04f8*/ 	.word	0x000000ff
        /*04fc*/ 	.word	0x00000000
        /*0500*/ 	.short	0x010a
        /*0502*/ 	.byte	0x05
	.zero		1


	//   ....[64]....
        /*0504*/ 	.word	0x00002cc0
        /*0508*/ 	.word	0x000000ff
        /*050c*/ 	.word	0x00000000
        /*0510*/ 	.short	0x010a
        /*0512*/ 	.byte	0x05
	.zero		1


	//   ....[65]....
        /*0514*/ 	.word	0x00002d50
        /*0518*/ 	.word	0x000000ff
        /*051c*/ 	.word	0x00000000
        /*0520*/ 	.short	0x010a
        /*0522*/ 	.byte	0x05
	.zero		1


	//   ....[66]....
        /*0524*/ 	.word	0x00002de0
        /*0528*/ 	.word	0x000000ff
        /*052c*/ 	.word	0x00000000
        /*0530*/ 	.short	0x010a
        /*0532*/ 	.byte	0x05
	.zero		1


	//   ....[67]....
        /*0534*/ 	.word	0x00002e70
        /*0538*/ 	.word	0x000000ff
        /*053c*/ 	.word	0x00000000
        /*0540*/ 	.short	0x010a
        /*0542*/ 	.byte	0x05
	.zero		1


	//   ....[68]....
        /*0544*/ 	.word	0x00002f00
        /*0548*/ 	.word	0x000000ff
        /*054c*/ 	.word	0x00000000
        /*0550*/ 	.short	0x010a
        /*0552*/ 	.byte	0x05
	.zero		1


	//   ....[69]....
        /*0554*/ 	.word	0x00002f90
        /*0558*/ 	.word	0x000000ff
        /*055c*/ 	.word	0x00000000
        /*0560*/ 	.short	0x010a
        /*0562*/ 	.byte	0x05
	.zero		1


	//   ....[70]....
        /*0564*/ 	.word	0x00003020
        /*0568*/ 	.word	0x000000ff
        /*056c*/ 	.word	0x00000000
        /*0570*/ 	.short	0x010a
        /*0572*/ 	.byte	0x05
	.zero		1


	//   ....[71]....
        /*0574*/ 	.word	0x000030b0
        /*0578*/ 	.word	0x000000ff
        /*057c*/ 	.word	0x00000000
        /*0580*/ 	.short	0x010a
        /*0582*/ 	.byte	0x05
	.zero		1


	//   ....[72]....
        /*0584*/ 	.word	0x00003150
        /*0588*/ 	.word	0x00000000
        /*058c*/ 	.word	0x00000000
        /*0590*/ 	.short	0x010a
        /*0592*/ 	.byte	0xff
	.zero		1


	//   ....[73]....
        /*0594*/ 	.word	0x00003270
        /*0598*/ 	.word	0x00000002
        /*059c*/ 	.word	0x00000160
        /*05a0*/ 	.short	0x010a
        /*05a2*/ 	.byte	0xff
	.zero		1


	//   ....[74]....
        /*05a4*/ 	.word	0x000032d0
        /*05a8*/ 	.word	0x00000004
        /*05ac*/ 	.word	0x00000000
        /*05b0*/ 	.short	0x0101
        /*05b2*/ 	.byte	0xff
	.zero		1


	//   ....[75]....
        /*05b4*/ 	.word	0x000032f0
        /*05b8*/ 	.word	0x000000ff
        /*05bc*/ 	.word	0x00000110
        /*05c0*/ 	.short	0x010a
        /*05c2*/ 	.byte	0x04
	.zero		1


	//   ....[76]....
        /*05c4*/ 	.word	0x00003410
        /*05c8*/ 	.word	0x00000002
        /*05cc*/ 	.word	0x00000100
        /*05d0*/ 	.short	0x010a
        /*05d2*/ 	.byte	0xff
	.zero		1


	//   ....[77]....
        /*05d4*/ 	.word	0x00003520
        /*05d8*/ 	.word	0x00000002
        /*05dc*/ 	.word	0x00000000
        /*05e0*/ 	.short	0x0101
        /*05e2*/ 	.byte	0xff
	.zero		1


	//   ....[78]....
        /*05e4*/ 	.word	0x000035b0
        /*05e8*/ 	.word	0x000000ff
        /*05ec*/ 	.word	0x00000110
        /*05f0*/ 	.short	0x0106
        /*05f2*/ 	.byte	0x04
	.zero		1


	//   ....[79]....
        /*05f4*/ 	.word	0x000035d0
        /*05f8*/ 	.word	0x000000ff
        /*05fc*/ 	.word	0x00000110
        /*0600*/ 	.short	0x010a
        /*0602*/ 	.byte	0x04
	.zero		1


	//   ....[80]....
        /*0604*/ 	.word	0x00003660
        /*0608*/ 	.word	0x000000ff
        /*060c*/ 	.word	0x00000110
        /*0610*/ 	.short	0x0106
        /*0612*/ 	.byte	0x07
	.zero		1


	//   ....[81]....
        /*0614*/ 	.word	0x000036a0
        /*0618*/ 	.word	0x00000000
        /*061c*/ 	.word	0x00000110
        /*0620*/ 	.short	0x010a
        /*0622*/ 	.byte	0xff
	.zero		1


	//   ....[82]....
        /*0624*/ 	.word	0x000038e0
        /*0628*/ 	.word	0x000000ff
        /*062c*/ 	.word	0x00000008
        /*0630*/ 	.short	0x010a
        /*0632*/ 	.byte	0x05
	.zero		1


	//   ....[83]....
        /*0634*/ 	.word	0x00003900
        /*0638*/ 	.word	0x000000ff
        /*063c*/ 	.word	0x00000008
        /*0640*/ 	.short	0x010a
        /*0642*/ 	.byte	0x05
	.zero		1


	//   ....[84]....
        /*0644*/ 	.word	0x00003a90
        /*0648*/ 	.word	0x000000ff
        /*064c*/ 	.word	0x00000008
        /*0650*/ 	.short	0x010a
        /*0652*/ 	.byte	0x05
	.zero		1


	//   ....[85]....
        /*0654*/ 	.word	0x00003ab0
        /*0658*/ 	.word	0x000000ff
        /*065c*/ 	.word	0x00000008
        /*0660*/ 	.short	0x010a
        /*0662*/ 	.byte	0x05
	.zero		1


	//   ....[86]....
        /*0664*/ 	.word	0x00003b70
        /*0668*/ 	.word	0x000000ff
        /*066c*/ 	.word	0x00000000
        /*0670*/ 	.short	0x0101
        /*0672*/ 	.byte	0x04
	.zero		1


	//   ....[87]....
        /*0674*/ 	.word	0x00003eb0
        /*0678*/ 	.word	0x00000000
        /*067c*/ 	.word	0x00000100
        /*0680*/ 	.short	0x010a
        /*0682*/ 	.byte	0xff
	.zero		1


	//   ....[88]....
        /*0684*/ 	.word	0x00003f70
        /*0688*/ 	.word	0x00000000
        /*068c*/ 	.word	0x00000000
        /*0690*/ 	.short	0x0101
        /*0692*/ 	.byte	0xff
	.zero		1


	//   ....[89]....
        /*0694*/ 	.word	0x00004030
        /*0698*/ 	.word	0x000000ff
        /*069c*/ 	.word	0x00000000
        /*06a0*/ 	.short	0x010a
        /*06a2*/ 	.byte	0x04
	.zero		1


	//   ....[90]....
        /*06a4*/ 	.word	0x00004040
        /*06a8*/ 	.word	0x000000ff
        /*06ac*/ 	.word	0x00000140
        /*06b0*/ 	.short	0x010a
        /*06b2*/ 	.byte	0x1f
	.zero		1


	//   ....[91]....
        /*06b4*/ 	.word	0x000040f0
        /*06b8*/ 	.word	0x000000ff
        /*06bc*/ 	.word	0x00000000
        /*06c0*/ 	.short	0x010a
        /*06c2*/ 	.byte	0x05
	.zero		1


	//   ....[92]....
        /*06c4*/ 	.word	0x00004220
        /*06c8*/ 	.word	0x000000ff
        /*06cc*/ 	.word	0x00000000
        /*06d0*/ 	.short	0x010a
        /*06d2*/ 	.byte	0x04
	.zero		1


	//   ....[93]....
        /*06d4*/ 	.word	0x00004520
        /*06d8*/ 	.word	0x000000ff
        /*06dc*/ 	.word	0x00000000
        /*06e0*/ 	.short	0x010a
        /*06e2*/ 	.byte	0x04
	.zero		1


	//   ....[94]....
        /*06e4*/ 	.word	0x000045b0
        /*06e8*/ 	.word	0x000000ff
        /*06ec*/ 	.word	0x00000000
        /*06f0*/ 	.short	0x010a
        /*06f2*/ 	.byte	0x05
	.zero		1


	//   ....[95]....
        /*06f4*/ 	.word	0x00004640
        /*06f8*/ 	.word	0x000000ff
        /*06fc*/ 	.word	0x00000000
        /*0700*/ 	.short	0x010a
        /*0702*/ 	.byte	0x05
	.zero		1


	//   ....[96]....
        /*0704*/ 	.word	0x000046e0
        /*0708*/ 	.word	0x00000000
        /*070c*/ 	.word	0x00000000
        /*0710*/ 	.short	0x010a
        /*0712*/ 	.byte	0xff
	.zero		1


	//   ....[97]....
        /*0714*/ 	.word	0x00004720
        /*0718*/ 	.word	0x00000000
        /*071c*/ 	.word	0x00000000
        /*0720*/ 	.short	0x010a
        /*0722*/ 	.byte	0xff
	.zero		1


	//   ....[98]....
        /*0724*/ 	.word	0x00004790
        /*0728*/ 	.word	0x000000ff
        /*072c*/ 	.word	0x00000000
        /*0730*/ 	.short	0x0101
        /*0732*/ 	.byte	0x04
	.zero		1


	//   ....[99]....
        /*0734*/ 	.word	0x000047d0
        /*0738*/ 	.word	0x000000ff
        /*073c*/ 	.word	0x00000180
        /*0740*/ 	.short	0x010a
        /*0742*/ 	.byte	0x1a
	.zero		1


	//   ....[100]....
        /*0744*/ 	.word	0x00004820
        /*0748*/ 	.word	0x000000ff
        /*074c*/ 	.word	0x00000000
        /*0750*/ 	.short	0x0101
        /*0752*/ 	.byte	0x04
	.zero		1


	//   ....[101]....
        /*0754*/ 	.word	0x00004ce0
        /*0758*/ 	.word	0x00000008
        /*075c*/ 	.word	0x00000100
        /*0760*/ 	.short	0x010a
        /*0762*/ 	.byte	0xff
	.zero		1


	//   ....[102]....
        /*0764*/ 	.word	0x00004e50
        /*0768*/ 	.word	0x00000000
        /*076c*/ 	.word	0x00000000
        /*0770*/ 	.short	0x0101
        /*0772*/ 	.byte	0xff
	.zero		1


	//   ....[103]....
        /*0774*/ 	.word	0x00005330
        /*0778*/ 	.word	0x000000ff
        /*077c*/ 	.word	0x000000f8
        /*0780*/ 	.short	0x010a
        /*0782*/ 	.byte	0x15
	.zero		1


	//   ....[104]....
        /*0784*/ 	.word	0x000054c0
        /*0788*/ 	.word	0x000000ff
        /*078c*/ 	.word	0x000000e0
        /*0790*/ 	.short	0x010a
        /*0792*/ 	.byte	0x15
	.zero		1


	//   ....[105]....
        /*0794*/ 	.word	0x000056a0
        /*0798*/ 	.word	0x000000ff
        /*079c*/ 	.word	0x000000d0
        /*07a0*/ 	.short	0x010b
        /*07a2*/ 	.byte	0x15
	.zero		1


	//   ....[106]....
        /*07a4*/ 	.word	0x000056c0
        /*07a8*/ 	.word	0x000000ff
        /*07ac*/ 	.word	0x00000000
        /*07b0*/ 	.short	0x0101
        /*07b2*/ 	.byte	0x04
	.zero		1


	//   ....[107]....
        /*07b4*/ 	.word	0x000056d0
        /*07b8*/ 	.word	0x000000ff
        /*07bc*/ 	.word	0x000000e8
        /*07c0*/ 	.short	0x010a
        /*07c2*/ 	.byte	0x15
	.zero		1


	//   ....[108]....
        /*07c4*/ 	.word	0x00005920
        /*07c8*/ 	.word	0x000000ff
        /*07cc*/ 	.word	0x000000d8
        /*07d0*/ 	.short	0x010b
        /*07d2*/ 	.byte	0x15
	.zero		1


	//   ....[109]....
        /*07d4*/ 	.word	0x00005930
        /*07d8*/ 	.word	0x000000ff
        /*07dc*/ 	.word	0x00000000
        /*07e0*/ 	.short	0x0101
        /*07e2*/ 	.byte	0x25
	.zero		1


	//   ....[110]....
        /*07e4*/ 	.word	0x00005960
        /*07e8*/ 	.word	0x000000ff
        /*07ec*/ 	.word	0x000000e0
        /*07f0*/ 	.short	0x010a
        /*07f2*/ 	.byte	0x15
	.zero		1


	//   ....[111]....
        /*07f4*/ 	.word	0x000059a0
        /*07f8*/ 	.word	0x00000000
        /*07fc*/ 	.word	0x000000e8
        /*0800*/ 	.short	0x010a
        /*0802*/ 	.byte	0xff
	.zero		1


	//   ....[112]....
        /*0804*/ 	.word	0x00005ca0
        /*0808*/ 	.word	0x00000003
        /*080c*/ 	.word	0x00000100
        /*0810*/ 	.short	0x010a
        /*0812*/ 	.byte	0xff
	.zero		1


	//   ....[113]....
        /*0814*/ 	.word	0x00005e20
        /*0818*/ 	.word	0x00000000
        /*081c*/ 	.word	0x00000000
        /*0820*/ 	.short	0x0101
        /*0822*/ 	.byte	0xff
	.zero		1


	//   ....[114]....
        /*0824*/ 	.word	0x00006930
        /*0828*/ 	.word	0x00000003
        /*082c*/ 	.word	0x000000d0
        /*0830*/ 	.short	0x010a
        /*0832*/ 	.byte	0xff
	.zero		1


	//   ....[115]....
        /*0834*/ 	.word	0x00006970
        /*0838*/ 	.word	0x0000005a
        /*083c*/ 	.word	0x00000120
        /*0840*/ 	.short	0x010a
        /*0842*/ 	.byte	0xff
	.zero		1


	//   ....[116]....
        /*0844*/ 	.word	0x00006aa0
        /*0848*/ 	.word	0x00000003
        /*084c*/ 	.word	0x000000d0
        /*0850*/ 	.short	0x010a
        /*0852*/ 	.byte	0xff
	.zero		1


	//   ....[117]....
        /*0854*/ 	.word	0x00006be0
        /*0858*/ 	.word	0x00000000
        /*085c*/ 	.word	0x00000000
        /*0860*/ 	.short	0x0101
        /*0862*/ 	.byte	0xff
	.zero		1


	//   ....[118]....
        /*0864*/ 	.word	0x00006c40
        /*0868*/ 	.word	0x0000005a
        /*086c*/ 	.word	0x00000120
        /*0870*/ 	.short	0x010a
        /*0872*/ 	.byte	0xff
	.zero		1


	//   ....[119]....
        /*0874*/ 	.word	0x000077f0
        /*0878*/ 	.word	0x0000006d
        /*087c*/ 	.word	0x000000d0
        /*0880*/ 	.short	0x010a
        /*0882*/ 	.byte	0xff
	.zero		1


	//   ....[120]....
        /*0884*/ 	.word	0x000078b0
        /*0888*/ 	.word	0x0000006d
        /*088c*/ 	.word	0x000000d0
        /*0890*/ 	.short	0x010a
        /*0892*/ 	.byte	0xff
	.zero		1


	//   ....[121]....
        /*0894*/ 	.word	0x000079f0
        /*0898*/ 	.word	0x00000002
        /*089c*/ 	.word	0x00000000
        /*08a0*/ 	.short	0x0101
        /*08a2*/ 	.byte	0xff
	.zero		1


	//   ....[122]....
        /*08a4*/ 	.word	0x00007cd0
        /*08a8*/ 	.word	0x0000005a
        /*08ac*/ 	.word	0x00000000
        /*08b0*/ 	.short	0x0101
        /*08b2*/ 	.byte	0xff
	.zero		1


	//   ....[123]....
        /*08b4*/ 	.word	0x000086a0
        /*08b8*/ 	.word	0x00000003
        /*08bc*/ 	.word	0x00000170
        /*08c0*/ 	.short	0x010a
        /*08c2*/ 	.byte	0xff
	.zero		1


	//   ....[124]....
        /*08c4*/ 	.word	0x00008700
        /*08c8*/ 	.word	0x00000000
        /*08cc*/ 	.word	0x00000068
        /*08d0*/ 	.short	0x010a
        /*08d2*/ 	.byte	0xff
	.zero		1


	//   ....[125]....
        /*08d4*/ 	.word	0x00008760
        /*08d8*/ 	.word	0x00000000
        /*08dc*/ 	.word	0x00000068
        /*08e0*/ 	.short	0x010a
        /*08e2*/ 	.byte	0xff
	.zero		1


	//   ....[126]....
        /*08e4*/ 	.word	0x000087b0
        /*08e8*/ 	.word	0x00000003
        /*08ec*/ 	.word	0x00000100
        /*08f0*/ 	.short	0x010a
        /*08f2*/ 	.byte	0xff
	.zero		1


	//   ....[127]....
        /*08f4*/ 	.word	0x00008810
        /*08f8*/ 	.word	0x00000000
        /*08fc*/ 	.word	0x00000000
        /*0900*/ 	.short	0x010a
        /*0902*/ 	.byte	0xff
	.zero		1


	//   ....[128]....
        /*0904*/ 	.word	0x00008870
        /*0908*/ 	.word	0x00000000
        /*090c*/ 	.word	0x00000000
        /*0910*/ 	.short	0x010a
        /*0912*/ 	.byte	0xff
	.zero		1


	//   ....[129]....
        /*0914*/ 	.word	0x000088d0
        /*0918*/ 	.word	0x00000000
        /*091c*/ 	.word	0x00000000
        /*0920*/ 	.short	0x010a
        /*0922*/ 	.byte	0xff
	.zero		1


	//   ....[130]....
        /*0924*/ 	.word	0x00008930
        /*0928*/ 	.word	0x00000000
        /*092c*/ 	.word	0x00000000
        /*0930*/ 	.short	0x010a
        /*0932*/ 	.byte	0xff
	.zero		1


	//   ....[131]....
        /*0934*/ 	.word	0x00008990
        /*0938*/ 	.word	0x00000000
        /*093c*/ 	.word	0x00000000
        /*0940*/ 	.short	0x010a
        /*0942*/ 	.byte	0xff
	.zero		1


	//   ....[132]....
        /*0944*/ 	.word	0x000089f0
        /*0948*/ 	.word	0x00000000
        /*094c*/ 	.word	0x00000000
        /*0950*/ 	.short	0x010a
        /*0952*/ 	.byte	0xff
	.zero		1


	//   ....[133]....
        /*0954*/ 	.word	0x00008a50
        /*0958*/ 	.word	0x00000000
        /*095c*/ 	.word	0x00000000
        /*0960*/ 	.short	0x010a
        /*0962*/ 	.byte	0xff
	.zero		1


	//   ....[134]....
        /*0964*/ 	.word	0x00008ab0
        /*0968*/ 	.word	0x00000000
        /*096c*/ 	.word	0x00000000
        /*0970*/ 	.short	0x010a
        /*0972*/ 	.byte	0xff
	.zero		1


	//   ....[135]....
        /*0974*/ 	.word	0x00008b10
        /*0978*/ 	.word	0x00000000
        /*097c*/ 	.word	0x00000000
        /*0980*/ 	.short	0x010a
        /*0982*/ 	.byte	0xff
	.zero		1


	//   ....[136]....
        /*0984*/ 	.word	0x00008b70
        /*0988*/ 	.word	0x00000000
        /*098c*/ 	.word	0x00000000
        /*0990*/ 	.short	0x010a
        /*0992*/ 	.byte	0xff
	.zero		1


	//   ....[137]....
        /*0994*/ 	.word	0x00008bd0
        /*0998*/ 	.word	0x00000000
        /*099c*/ 	.word	0x00000000
        /*09a0*/ 	.short	0x010a
        /*09a2*/ 	.byte	0xff
	.zero		1


	//   ....[138]....
        /*09a4*/ 	.word	0x00008c30
        /*09a8*/ 	.word	0x00000000
        /*09ac*/ 	.word	0x00000000
        /*09b0*/ 	.short	0x010a
        /*09b2*/ 	.byte	0xff
	.zero		1


	//   ....[139]....
        /*09b4*/ 	.word	0x00008c80
        /*09b8*/ 	.word	0x00000002
        /*09bc*/ 	.word	0x00000160
        /*09c0*/ 	.short	0x010a
        /*09c2*/ 	.byte	0xff
	.zero		1


	//   ....[140]....
        /*09c4*/ 	.word	0x00008ce0
        /*09c8*/ 	.word	0x00000002
        /*09cc*/ 	.word	0x00000110
        /*09d0*/ 	.short	0x010a
        /*09d2*/ 	.byte	0xff
	.zero		1


	//   ....[141]....
        /*09d4*/ 	.word	0x00008d30
        /*09d8*/ 	.word	0x00000002
        /*09dc*/ 	.word	0x00000100
        /*09e0*/ 	.short	0x010a
        /*09e2*/ 	.byte	0xff
	.zero		1


	//   ....[142]....
        /*09e4*/ 	.word	0x00008d90
        /*09e8*/ 	.word	0x00000000
        /*09ec*/ 	.word	0x00000110
        /*09f0*/ 	.short	0x010a
        /*09f2*/ 	.byte	0xff
	.zero		1


	//   ....[143]....
        /*09f4*/ 	.word	0x00008df0
        /*09f8*/ 	.word	0x00000000
        /*09fc*/ 	.word	0x00000008
        /*0a00*/ 	.short	0x010a
        /*0a02*/ 	.byte	0xff
	.zero		1


	//   ....[144]....
        /*0a04*/ 	.word	0x00008ed0
        /*0a08*/ 	.word	0x00000000
        /*0a0c*/ 	.word	0x00000008
        /*0a10*/ 	.short	0x010a
        /*0a12*/ 	.byte	0xff
	.zero		1


	//   ....[145]....
        /*0a14*/ 	.word	0x00008f20
        /*0a18*/ 	.word	0x00000000
        /*0a1c*/ 	.word	0x00000100
        /*0a20*/ 	.short	0x010a
        /*0a22*/ 	.byte	0xff
	.zero		1


	//   ....[146]....
        /*0a24*/ 	.word	0x00008f80
        /*0a28*/ 	.word	0x00000000
        /*0a2c*/ 	.word	0x00000140
        /*0a30*/ 	.short	0x010a
        /*0a32*/ 	.byte	0xff
	.zero		1


	//   ....[147]....
        /*0a34*/ 	.word	0x00008fe0
        /*0a38*/ 	.word	0x00000000
        /*0a3c*/ 	.word	0x00000000
        /*0a40*/ 	.short	0x010a
        /*0a42*/ 	.byte	0xff
	.zero		1


	//   ....[148]....
        /*0a44*/ 	.word	0x00009040
        /*0a48*/ 	.word	0x00000000
        /*0a4c*/ 	.word	0x00000000
        /*0a50*/ 	.short	0x010a
        /*0a52*/ 	.byte	0xff
	.zero		1


	//   ....[149]....
        /*0a54*/ 	.word	0x000090a0
        /*0a58*/ 	.word	0x00000000
        /*0a5c*/ 	.word	0x00000000
        /*0a60*/ 	.short	0x010a
        /*0a62*/ 	.byte	0xff
	.zero		1


	//   ....[150]....
        /*0a64*/ 	.word	0x00009100
        /*0a68*/ 	.word	0x00000000
        /*0a6c*/ 	.word	0x00000000
        /*0a70*/ 	.short	0x010a
        /*0a72*/ 	.byte	0xff
	.zero		1


	//   ....[151]....
        /*0a74*/ 	.word	0x00009160
        /*0a78*/ 	.word	0x00000000
        /*0a7c*/ 	.word	0x00000180
        /*0a80*/ 	.short	0x010a
        /*0a82*/ 	.byte	0xff
	.zero		1


	//   ....[152]....
        /*0a84*/ 	.word	0x000091b0
        /*0a88*/ 	.word	0x00000008
        /*0a8c*/ 	.word	0x00000100
        /*0a90*/ 	.short	0x010a
        /*0a92*/ 	.byte	0xff
	.zero		1


	//   ....[153]....
        /*0a94*/ 	.word	0x00009210
        /*0a98*/ 	.word	0x00000000
        /*0a9c*/ 	.word	0x000000f8
        /*0aa0*/ 	.short	0x010a
        /*0aa2*/ 	.byte	0xff
	.zero		1


	//   ....[154]....
        /*0aa4*/ 	.word	0x00009270
        /*0aa8*/ 	.word	0x00000005
        /*0aac*/ 	.word	0x000000e0
        /*0ab0*/ 	.short	0x010a
        /*0ab2*/ 	.byte	0xff
	.zero		1


	//   ....[155]....
        /*0ab4*/ 	.word	0x000092d0
        /*0ab8*/ 	.word	0x00000005
        /*0abc*/ 	.word	0x000000e8
        /*0ac0*/ 	.short	0x010a
        /*0ac2*/ 	.byte	0xff
	.zero		1


	//   ....[156]....
        /*0ac4*/ 	.word	0x00009330
        /*0ac8*/ 	.word	0x00000000
        /*0acc*/ 	.word	0x000000e0
        /*0ad0*/ 	.short	0x010a
        /*0ad2*/ 	.byte	0xff
	.zero		1


	//   ....[157]....
        /*0ad4*/ 	.word	0x00009380
        /*0ad8*/ 	.word	0x00000003
        /*0adc*/ 	.word	0x00000100
        /*0ae0*/ 	.short	0x010a
        /*0ae2*/ 	.byte	0xff
	.zero		1


	//   ....[158]....
        /*0ae4*/ 	.word	0x000093d0
        /*0ae8*/ 	.word	0x00000003
        /*0aec*/ 	.word	0x000000d0
        /*0af0*/ 	.short	0x010a
        /*0af2*/ 	.byte	0xff
	.zero		1


	//   ....[159]....
        /*0af4*/ 	.word	0x00009420
        /*0af8*/ 	.word	0x0000005a
        /*0afc*/ 	.word	0x00000120
        /*0b00*/ 	.short	0x010a
        /*0b02*/ 	.byte	0xff
	.zero		1


	//   ....[160]....
        /*0b04*/ 	.word	0x00009470
        /*0b08*/ 	.word	0x0000006d
        /*0b0c*/ 	.word	0x000000d0
        /*0b10*/ 	.short	0x010a
        /*0b12*/ 	.byte	0xff
	.zero		1


	//----- nvinfo : EIATTR_NUM_MBARRIERS
	.align		4
.L_47:
        /*0b14*/ 	.byte	0x03, 0x38
        /*0b16*/ 	.short	0x0031


	//----- nvinfo : EIATTR_EXIT_INSTR_OFFSETS
	.align		4
        /*0b18*/ 	.byte	0x04, 0x1c
        /*0b1a*/ 	.short	(.L_49 - .L_48)


	//   ....[0]....
.L_48:
        /*0b1c*/ 	.word	0x00003180


	//   ....[1]....
        /*0b20*/ 	.word	0x00003670


	//   ....[2]....
        /*0b24*/ 	.word	0x000036d0


	//   ....[3]....
        /*0b28*/ 	.word	0x00004a50


	//   ....[4]....
        /*0b2c*/ 	.word	0x000059d0


	//   ....[5]....
        /*0b30*/ 	.word	0x00005a10


	//   ....[6]....
        /*0b34*/ 	.word	0x00008690


	//----- nvinfo : EIATTR_MAX_THREADS
	.align		4
.L_49:
        /*0b38*/ 	.byte	0x04, 0x05
        /*0b3a*/ 	.short	(.L_51 - .L_50)
.L_50:
        /*0b3c*/ 	.word	0x00000100
        /*0b40*/ 	.word	0x00000001
        /*0b44*/ 	.word	0x00000001


	//----- nvinfo : EIATTR_CRS_STACK_SIZE
	.align		4
.L_51:
        /*0b48*/ 	.byte	0x04, 0x1e
        /*0b4a*/ 	.short	(.L_53 - .L_52)
.L_52:
        /*0b4c*/ 	.word	0x00000000


	//----- nvinfo : EIATTR_CBANK_PARAM_SIZE
	.align		4
.L_53:
        /*0b50*/ 	.byte	0x03, 0x19
        /*0b52*/ 	.short	0x0800


	//----- nvinfo : EIATTR_PARAM_CBANK
	.align		4
        /*0b54*/ 	.byte	0x04, 0x0a
        /*0b56*/ 	.short	(.L_55 - .L_54)
	.align		4
.L_54:
        /*0b58*/ 	.word	index@(.nv.constant0._ZN7cutlass13device_kernelINS_4gemm6kernel13GemmUniversalIN4cute5tupleIJiiiiEEENS1_10collective13CollectiveMmaINS1_35MainloopSm100TmaUmmaWarpSpecializedILi13ELi2ELi4ENS5_IJNS4_1CILi8EEENSA_ILi1EEESC_EEEEENS5_IJNSA_ILi128EEESF_SF_EEENS_12float_e5m2_tENS5_IJlSC_lEEESH_SI_NS4_8TiledMMAINS4_8MMA_AtomIJNS4_10MMA_TraitsINS4_25SM100_MMA_F8F6F4_2x1SM_SSEJSH_SH_fSF_SF_NS4_17integral_constantINS4_4UMMA5MajorELSP_0EEESQ_NSN_INSO_7ScaleInELSR_0EEESS_EEEEEENS4_6LayoutINS5_IJSC_SC_SC_EEENS5_IJNSA_ILi0EEESX_SX_EEEEENS5_IJNS4_10UnderscoreES10_S10_EEEEENS4_18SM100_TMA_2SM_LOADENS4_14ComposedLayoutINS4_7SwizzleILi3ELi4ELi3EEENS4_18smem_ptr_flag_bitsILi8EEENSV_INS5_IJSB_SF_EEENS5_IJSF_SC_EEEEEEEvNS4_8identityENS4_28SM100_TMA_2SM_LOAD_MULTICASTES1C_vS1D_EENS_8epilogue10collective18CollectiveEpilogueINS1G_23Sm100TmaWarpSpecializedILi2ELi2ELi32ELb0ELb0EEEJNS5_IJNSA_ILi64EEESF_SF_EEENS5_IJNSV_IS1L_SC_EENSV_INS5_IJNSA_ILi32EEENSA_ILi2EEEEEENS5_IJSC_S1L_EEEEEEEESH_SI_SH_SI_NS1G_6fusion15FusionCallbacksIS1K_NS1U_17LinearCombinationISH_fSH_fLNS_15FloatRoundStyleE2EEES1M_S1T_JEEENS4_5SM1004TMEM4LOAD26SM100_TMEM_LOAD_32dp32b32xENS4_13SM90_TMA_LOADENS14_INS15_ILi1ELi4ELi3EEES18_NSV_INS5_IJSB_S1O_EEENS5_IJS1O_SC_EEEEEEENS4_39AutoVectorizingCopyWithAssumedAlignmentILi128EEENS4_14SM90_TMA_STOREES29_S2B_S2B_EEEvvEEEEvNT_6ParamsE)
        /*0b5c*/ 	.short	0x0380
        /*0b5e*/ 	.short	0x0800


	//----- nvinfo : EIATTR_SW_WAR
	.align		4
.L_55:
        /*0b60*/ 	.byte	0x04, 0x36
        /*0b62*/ 	.short	(.L_57 - .L_56)
.L_56:
        /*0b64*/ 	.word	0x00000008
.L_57:


//--------------------- .nv.callgraph             --------------------------
	.section	.nv.callgraph,"",@"SHT_CUDA_CALLGRAPH"
	.align	4
	.sectionentsize	8
	.align		4
        /*0000*/ 	.word	0x00000000
	.align		4
        /*0004*/ 	.word	0xffffffff
	.align		4
        /*0008*/ 	.word	index@(_ZN7cutlass13device_kernelINS_4gemm6kernel13GemmUniversalIN4cute5tupleIJiiiiEEENS1_10collective13CollectiveMmaINS1_35MainloopSm100TmaUmmaWarpSpecializedILi13ELi2ELi4ENS5_IJNS4_1CILi8EEENSA_ILi1EEESC_EEEEENS5_IJNSA_ILi128EEESF_SF_EEENS_12float_e5m2_tENS5_IJlSC_lEEESH_SI_NS4_8TiledMMAINS4_8MMA_AtomIJNS4_10MMA_TraitsINS4_25SM100_MMA_F8F6F4_2x1SM_SSEJSH_SH_fSF_SF_NS4_17integral_constantINS4_4UMMA5MajorELSP_0EEESQ_NSN_INSO_7ScaleInELSR_0EEESS_EEEEEENS4_6LayoutINS5_IJSC_SC_SC_EEENS5_IJNSA_ILi0EEESX_SX_EEEEENS5_IJNS4_10UnderscoreES10_S10_EEEEENS4_18SM100_TMA_2SM_LOADENS4_14ComposedLayoutINS4_7SwizzleILi3ELi4ELi3EEENS4_18smem_ptr_flag_bitsILi8EEENSV_INS5_IJSB_SF_EEENS5_IJSF_SC_EEEEEEEvNS4_8identityENS4_28SM100_TMA_2SM_LOAD_MULTICASTES1C_vS1D_EENS_8epilogue10collective18CollectiveEpilogueINS1G_23Sm100TmaWarpSpecializedILi2ELi2ELi32ELb0ELb0EEEJNS5_IJNSA_ILi64EEESF_SF_EEENS5_IJNSV_IS1L_SC_EENSV_INS5_IJNSA_ILi32EEENSA_ILi2EEEEEENS5_IJSC_S1L_EEEEEEEESH_SI_SH_SI_NS1G_6fusion15FusionCallbacksIS1K_NS1U_17LinearCombinationISH_fSH_fLNS_15FloatRoundStyleE2EEES1M_S1T_JEEENS4_5SM1004TMEM4LOAD26SM100_TMEM_LOAD_32dp32b32xENS4_13SM90_TMA_LOADENS14_INS15_ILi1ELi4ELi3EEES18_NSV_INS5_IJSB_S1O_EEENS5_IJS1O_SC_EEEEEEENS4_39AutoVectorizingCopyWithAssumedAlignmentILi128EEENS4_14SM90_TMA_STOREES29_S2B_S2B_EEEvvEEEEvNT_6ParamsE)
	.align		4
        /*000c*/ 	.word	index@(__assertfail)
	.align		4
        /*0010*/ 	.word	0x00000000
	.align		4
        /*0014*/ 	.word	0xfffffffe
	.align		4
        /*0018*/ 	.word	0x00000000
	.align		4
        /*001c*/ 	.word	0xfffffffd
	.align		4
        /*0020*/ 	.word	0x00000000
	.align		4
        /*0024*/ 	.word	0xfffffffc


//--------------------- .nv.constant4             --------------------------
	.section	.nv.constant4,"a",@progbits
	.align	8
	.align		8
.nv.constant4:
        /*0000*/ 	.dword	__assertfail
	.align		8
        /*0008*/ 	.dword	__unnamed_1
	.align		8
        /*0010*/ 	.dword	__unnamed_2
	.align		8
        /*0018*/ 	.dword	_ZN40_INTERNAL_7a3b7489_4_k_cu_dd96329a_375534cuda3std3__45__cpo5beginE
	.align		8
        /*0020*/ 	.dword	_ZN40_INTERNAL_7a3b7489_4_k_cu_dd96329a_375534cuda3std3__45__cpo3endE
	.align		8
        /*0028*/ 	.dword	_ZN40_INTERNAL_7a3b7489_4_k_cu_dd96329a_375534cuda3std3__45__cpo6cbeginE
	.align		8
        /*0030*/ 	.dword	_ZN40_INTERNAL_7a3b7489_4_k_cu_dd96329a_375534cuda3std3__45__cpo4cendE
	.align		8
        /*0038*/ 	.dword	_ZN40_INTERNAL_7a3b7489_4_k_cu_dd96329a_375534cuda3std3__442_GLOBAL__N__7a3b7489_4_k_cu_dd96329a_375536ignoreE
	.align		8
        /*0040*/ 	.dword	_ZN40_INTERNAL_7a3b7489_4_k_cu_dd96329a_375534cuda3std3__419piecewise_constructE
	.align		8
        /*0048*/ 	.dword	_ZN40_INTERNAL_7a3b7489_4_k_cu_dd96329a_375534cuda3std3__48in_placeE
	.align		8
        /*0050*/ 	.dword	_ZN40_INTERNAL_7a3b7489_4_k_cu_dd96329a_375534cuda3std6ranges3__45__cpo4swapE
	.align		8
        /*0058*/ 	.dword	_ZN40_INTERNAL_7a3b7489_4_k_cu_dd96329a_375534cuda3std6ranges3__45__cpo9iter_moveE
	.align		8
        /*0060*/ 	.dword	_ZN40_INTERNAL_7a3b7489_4_k_cu_dd96329a_375534cute7productE
	.align		8
        /*0068*/ 	.dword	_ZN40_INTERNAL_7a3b7489_4_k_cu_dd96329a_375534cute1_E
	.align		8
        /*0070*/ 	.dword	$str$25
	.align		8
        /*0078*/ 	.dword	$str$26
	.align		8
        /*0080*/ 	.dword	$str$27
	.align		8
        /*0088*/ 	.dword	$str$28


//--------------------- .text._ZN7cutlass13device_kernelINS_4gemm6kernel13GemmUniversalIN4cute5tupleIJiiiiEEENS1_10collective13CollectiveMmaINS1_35MainloopSm100TmaUmmaWarpSpecializedILi13ELi2ELi4ENS5_IJNS4_1CILi8EEENSA_ILi1EEESC_EEEEENS5_IJNSA_ILi128EEESF_SF_EEENS_12float_e5m2_tENS5_IJlSC_lEEESH_SI_NS4_8TiledMMAINS4_8MMA_AtomIJNS4_10MMA_TraitsINS4_25SM100_MMA_F8F6F4_2x1SM_SSEJSH_SH_fSF_SF_NS4_17integral_constantINS4_4UMMA5MajorELSP_0EEESQ_NSN_INSO_7ScaleInELSR_0EEESS_EEEEEENS4_6LayoutINS5_IJSC_SC_SC_EEENS5_IJNSA_ILi0EEESX_SX_EEEEENS5_IJNS4_10UnderscoreES10_S10_EEEEENS4_18SM100_TMA_2SM_LOADENS4_14ComposedLayoutINS4_7SwizzleILi3ELi4ELi3EEENS4_18smem_ptr_flag_bitsILi8EEENSV_INS5_IJSB_SF_EEENS5_IJSF_SC_EEEEEEEvNS4_8identityENS4_28SM100_TMA_2SM_LOAD_MULTICASTES1C_vS1D_EENS_8epilogue10collective18CollectiveEpilogueINS1G_23Sm100TmaWarpSpecializedILi2ELi2ELi32ELb0ELb0EEEJNS5_IJNSA_ILi64EEESF_SF_EEENS5_IJNSV_IS1L_SC_EENSV_INS5_IJNSA_ILi32EEENSA_ILi2EEEEEENS5_IJSC_S1L_EEEEEEEESH_SI_SH_SI_NS1G_6fusion15FusionCallbacksIS1K_NS1U_17LinearCombinationISH_fSH_fLNS_15FloatRoundStyleE2EEES1M_S1T_JEEENS4_5SM1004TMEM4LOAD26SM100_TMEM_LOAD_32dp32b32xENS4_13SM90_TMA_LOADENS14_INS15_ILi1ELi4ELi3EEES18_NSV_INS5_IJSB_S1O_EEENS5_IJS1O_SC_EEEEEEENS4_39AutoVectorizingCopyWithAssumedAlignmentILi128EEENS4_14SM90_TMA_STOREES29_S2B_S2B_EEEvvEEEEvNT_6ParamsE --------------------------
	.section	.text._ZN7cutlass13device_kernelINS_4gemm6kernel13GemmUniversalIN4cute5tupleIJiiiiEEENS1_10collective13CollectiveMmaINS1_35MainloopSm100TmaUmmaWarpSpecializedILi13ELi2ELi4ENS5_IJNS4_1CILi8EEENSA_ILi1EEESC_EEEEENS5_IJNSA_ILi128EEESF_SF_EEENS_12float_e5m2_tENS5_IJlSC_lEEESH_SI_NS4_8TiledMMAINS4_8MMA_AtomIJNS4_10MMA_TraitsINS4_25SM100_MMA_F8F6F4_2x1SM_SSEJSH_SH_fSF_SF_NS4_17integral_constantINS4_4UMMA5MajorELSP_0EEESQ_NSN_INSO_7ScaleInELSR_0EEESS_EEEEEENS4_6LayoutINS5_IJSC_SC_SC_EEENS5_IJNSA_ILi0EEESX_SX_EEEEENS5_IJNS4_10UnderscoreES10_S10_EEEEENS4_18SM100_TMA_2SM_LOADENS4_14ComposedLayoutINS4_7SwizzleILi3ELi4ELi3EEENS4_18smem_ptr_flag_bitsILi8EEENSV_INS5_IJSB_SF_EEENS5_IJSF_SC_EEEEEEEvNS4_8identityENS4_28SM100_TMA_2SM_LOAD_MULTICASTES1C_vS1D_EENS_8epilogue10collective18CollectiveEpilogueINS1G_23Sm100TmaWarpSpecializedILi2ELi2ELi32ELb0ELb0EEEJNS5_IJNSA_ILi64EEESF_SF_EEENS5_IJNSV_IS1L_SC_EENSV_INS5_IJNSA_ILi32EEENSA_ILi2EEEEEENS5_IJSC_S1L_EEEEEEEESH_SI_SH_SI_NS1G_6fusion15FusionCallbacksIS1K_NS1U_17LinearCombinationISH_fSH_fLNS_15FloatRoundStyleE2EEES1M_S1T_JEEENS4_5SM1004TMEM4LOAD26SM100_TMEM_LOAD_32dp32b32xENS4_13SM90_TMA_LOADENS14_INS15_ILi1ELi4ELi3EEES18_NSV_INS5_IJSB_S1O_EEENS5_IJS1O_SC_EEEEEEENS4_39AutoVectorizingCopyWithAssumedAlignmentILi128EEENS4_14SM90_TMA_STOREES29_S2B_S2B_EEEvvEEEEvNT_6ParamsE,"ax",@progbits
	.align	128
.text._ZN7cutlass13device_kernelINS_4gemm6kernel13GemmUniversalIN4cute5tupleIJiiiiEEENS1_10collective13CollectiveMmaINS1_35MainloopSm100TmaUmmaWarpSpecializedILi13ELi2ELi4ENS5_IJNS4_1CILi8EEENSA_ILi1EEESC_EEEEENS5_IJNSA_ILi128EEESF_SF_EEENS_12float_e5m2_tENS5_IJlSC_lEEESH_SI_NS4_8TiledMMAINS4_8MMA_AtomIJNS4_10MMA_TraitsINS4_25SM100_MMA_F8F6F4_2x1SM_SSEJSH_SH_fSF_SF_NS4_17integral_constantINS4_4UMMA5MajorELSP_0EEESQ_NSN_INSO_7ScaleInELSR_0EEESS_EEEEEENS4_6LayoutINS5_IJSC_SC_SC_EEENS5_IJNSA_ILi0EEESX_SX_EEEEENS5_IJNS4_10UnderscoreES10_S10_EEEEENS4_18SM100_TMA_2SM_LOADENS4_14ComposedLayoutINS4_7SwizzleILi3ELi4ELi3EEENS4_18smem_ptr_flag_bitsILi8EEENSV_INS5_IJSB_SF_EEENS5_IJSF_SC_EEEEEEEvNS4_8identityENS4_28SM100_TMA_2SM_LOAD_MULTICASTES1C_vS1D_EENS_8epilogue10collective18CollectiveEpilogueINS1G_23Sm100TmaWarpSpecializedILi2ELi2ELi32ELb0ELb0EEEJNS5_IJNSA_ILi64EEESF_SF_EEENS5_IJNSV_IS1L_SC_EENSV_INS5_IJNSA_ILi32EEENSA_ILi2EEEEEENS5_IJSC_S1L_EEEEEEEESH_SI_SH_SI_NS1G_6fusion15FusionCallbacksIS1K_NS1U_17LinearCombinationISH_fSH_fLNS_15FloatRoundStyleE2EEES1M_S1T_JEEENS4_5SM1004TMEM4LOAD26SM100_TMEM_LOAD_32dp32b32xENS4_13SM90_TMA_LOADENS14_INS15_ILi1ELi4ELi3EEES18_NSV_INS5_IJSB_S1O_EEENS5_IJS1O_SC_EEEEEEENS4_39AutoVectorizingCopyWithAssumedAlignmentILi128EEENS4_14SM90_TMA_STOREES29_S2B_S2B_EEEvvEEEEvNT_6ParamsE:
        .type           _ZN7cutlass13device_kernelINS_4gemm6kernel13GemmUniversalIN4cute5tupleIJiiiiEEENS1_10collective13CollectiveMmaINS1_35MainloopSm100TmaUmmaWarpSpecializedILi13ELi2ELi4ENS5_IJNS4_1CILi8EEENSA_ILi1EEESC_EEEEENS5_IJNSA_ILi128EEESF_SF_EEENS_12float_e5m2_tENS5_IJlSC_lEEESH_SI_NS4_8TiledMMAINS4_8MMA_AtomIJNS4_10MMA_TraitsINS4_25SM100_MMA_F8F6F4_2x1SM_SSEJSH_SH_fSF_SF_NS4_17integral_constantINS4_4UMMA5MajorELSP_0EEESQ_NSN_INSO_7ScaleInELSR_0EEESS_EEEEEENS4_6LayoutINS5_IJSC_SC_SC_EEENS5_IJNSA_ILi0EEESX_SX_EEEEENS5_IJNS4_10UnderscoreES10_S10_EEEEENS4_18SM100_TMA_2SM_LOADENS4_14ComposedLayoutINS4_7SwizzleILi3ELi4ELi3EEENS4_18smem_ptr_flag_bitsILi8EEENSV_INS5_IJSB_SF_EEENS5_IJSF_SC_EEEEEEEvNS4_8identityENS4_28SM100_TMA_2SM_LOAD_MULTICASTES1C_vS1D_EENS_8epilogue10collective18CollectiveEpilogueINS1G_23Sm100TmaWarpSpecializedILi2ELi2ELi32ELb0ELb0EEEJNS5_IJNSA_ILi64EEESF_SF_EEENS5_IJNSV_IS1L_SC_EENSV_INS5_IJNSA_ILi32EEENSA_ILi2EEEEEENS5_IJSC_S1L_EEEEEEEESH_SI_SH_SI_NS1G_6fusion15FusionCallbacksIS1K_NS1U_17LinearCombinationISH_fSH_fLNS_15FloatRoundStyleE2EEES1M_S1T_JEEENS4_5SM1004TMEM4LOAD26SM100_TMEM_LOAD_32dp32b32xENS4_13SM90_TMA_LOADENS14_INS15_ILi1ELi4ELi3EEES18_NSV_INS5_IJSB_S1O_EEENS5_IJS1O_SC_EEEEEEENS4_39AutoVectorizingCopyWithAssumedAlignmentILi128EEENS4_14SM90_TMA_STOREES29_S2B_S2B_EEEvvEEEEvNT_6ParamsE,@function
        .size           _ZN7cutlass13device_kernelINS_4gemm6kernel13GemmUniversalIN4cute5tupleIJiiiiEEENS1_10collective13CollectiveMmaINS1_35MainloopSm100TmaUmmaWarpSpecializedILi13ELi2ELi4ENS5_IJNS4_1CILi8EEENSA_ILi1EEESC_EEEEENS5_IJNSA_ILi128EEESF_SF_EEENS_12float_e5m2_tENS5_IJlSC_lEEESH_SI_NS4_8TiledMMAINS4_8MMA_AtomIJNS4_10MMA_TraitsINS4_25SM100_MMA_F8F6F4_2x1SM_SSEJSH_SH_fSF_SF_NS4_17integral_constantINS4_4UMMA5MajorELSP_0EEESQ_NSN_INSO_7ScaleInELSR_0EEESS_EEEEEENS4_6LayoutINS5_IJSC_SC_SC_EEENS5_IJNSA_ILi0EEESX_SX_EEEEENS5_IJNS4_10UnderscoreES10_S10_EEEEENS4_18SM100_TMA_2SM_LOADENS4_14ComposedLayoutINS4_7SwizzleILi3ELi4ELi3EEENS4_18smem_ptr_flag_bitsILi8EEENSV_INS5_IJSB_SF_EEENS5_IJSF_SC_EEEEEEEvNS4_8identityENS4_28SM100_TMA_2SM_LOAD_MULTICASTES1C_vS1D_EENS_8epilogue10collective18CollectiveEpilogueINS1G_23Sm100TmaWarpSpecializedILi2ELi2ELi32ELb0ELb0EEEJNS5_IJNSA_ILi64EEESF_SF_EEENS5_IJNSV_IS1L_SC_EENSV_INS5_IJNSA_ILi32EEENSA_ILi2EEEEEENS5_IJSC_S1L_EEEEEEEESH_SI_SH_SI_NS1G_6fusion15FusionCallbacksIS1K_NS1U_17LinearCombinationISH_fSH_fLNS_15FloatRoundStyleE2EEES1M_S1T_JEEENS4_5SM1004TMEM4LOAD26SM100_TMEM_LOAD_32dp32b32xENS4_13SM90_TMA_LOADENS14_INS15_ILi1ELi4ELi3EEES18_NSV_INS5_IJSB_S1O_EEENS5_IJS1O_SC_EEEEEEENS4_39AutoVectorizingCopyWithAssumedAlignmentILi128EEENS4_14SM90_TMA_STOREES29_S2B_S2B_EEEvvEEEEvNT_6ParamsE,(.L_x_191 - _ZN7cutlass13device_kernelINS_4gemm6kernel13GemmUniversalIN4cute5tupleIJiiiiEEENS1_10collective13CollectiveMmaINS1_35MainloopSm100TmaUmmaWarpSpecializedILi13ELi2ELi4ENS5_IJNS4_1CILi8EEENSA_ILi1EEESC_EEEEENS5_IJNSA_ILi128EEESF_SF_EEENS_12float_e5m2_tENS5_IJlSC_lEEESH_SI_NS4_8TiledMMAINS4_8MMA_AtomIJNS4_10MMA_TraitsINS4_25SM100_MMA_F8F6F4_2x1SM_SSEJSH_SH_fSF_SF_NS4_17integral_constantINS4_4UMMA5MajorELSP_0EEESQ_NSN_INSO_7ScaleInELSR_0EEESS_EEEEEENS4_6LayoutINS5_IJSC_SC_SC_EEENS5_IJNSA_ILi0EEESX_SX_EEEEENS5_IJNS4_10UnderscoreES10_S10_EEEEENS4_18SM100_TMA_2SM_LOADENS4_14ComposedLayoutINS4_7SwizzleILi3ELi4ELi3EEENS4_18smem_ptr_flag_bitsILi8EEENSV_INS5_IJSB_SF_EEENS5_IJSF_SC_EEEEEEEvNS4_8identityENS4_28SM100_TMA_2SM_LOAD_MULTICASTES1C_vS1D_EENS_8epilogue10collective18CollectiveEpilogueINS1G_23Sm100TmaWarpSpecializedILi2ELi2ELi32ELb0ELb0EEEJNS5_IJNSA_ILi64EEESF_SF_EEENS5_IJNSV_IS1L_SC_EENSV_INS5_IJNSA_ILi32EEENSA_ILi2EEEEEENS5_IJSC_S1L_EEEEEEEESH_SI_SH_SI_NS1G_6fusion15FusionCallbacksIS1K_NS1U_17LinearCombinationISH_fSH_fLNS_15FloatRoundStyleE2EEES1M_S1T_JEEENS4_5SM1004TMEM4LOAD26SM100_TMEM_LOAD_32dp32b32xENS4_13SM90_TMA_LOADENS14_INS15_ILi1ELi4ELi3EEES18_NSV_INS5_IJSB_S1O_EEENS5_IJS1O_SC_EEEEEEENS4_39AutoVectorizingCopyWithAssumedAlignmentILi128EEENS4_14SM90_TMA_STOREES29_S2B_S2B_EEEvvEEEEvNT_6ParamsE)
        .other          _ZN7cutlass13device_kernelINS_4gemm6kernel13GemmUniversalIN4cute5tupleIJiiiiEEENS1_10collective13CollectiveMmaINS1_35MainloopSm100TmaUmmaWarpSpecializedILi13ELi2ELi4ENS5_IJNS4_1CILi8EEENSA_ILi1EEESC_EEEEENS5_IJNSA_ILi128EEESF_SF_EEENS_12float_e5m2_tENS5_IJlSC_lEEESH_SI_NS4_8TiledMMAINS4_8MMA_AtomIJNS4_10MMA_TraitsINS4_25SM100_MMA_F8F6F4_2x1SM_SSEJSH_SH_fSF_SF_NS4_17integral_constantINS4_4UMMA5MajorELSP_0EEESQ_NSN_INSO_7ScaleInELSR_0EEESS_EEEEEENS4_6LayoutINS5_IJSC_SC_SC_EEENS5_IJNSA_ILi0EEESX_SX_EEEEENS5_IJNS4_10UnderscoreES10_S10_EEEEENS4_18SM100_TMA_2SM_LOADENS4_14ComposedLayoutINS4_7SwizzleILi3ELi4ELi3EEENS4_18smem_ptr_flag_bitsILi8EEENSV_INS5_IJSB_SF_EEENS5_IJSF_SC_EEEEEEEvNS4_8identityENS4_28SM100_TMA_2SM_LOAD_MULTICASTES1C_vS1D_EENS_8epilogue10collective18CollectiveEpilogueINS1G_23Sm100TmaWarpSpecializedILi2ELi2ELi32ELb0ELb0EEEJNS5_IJNSA_ILi64EEESF_SF_EEENS5_IJNSV_IS1L_SC_EENSV_INS5_IJNSA_ILi32EEENSA_ILi2EEEEEENS5_IJSC_S1L_EEEEEEEESH_SI_SH_SI_NS1G_6fusion15FusionCallbacksIS1K_NS1U_17LinearCombinationISH_fSH_fLNS_15FloatRoundStyleE2EEES1M_S1T_JEEENS4_5SM1004TMEM4LOAD26SM100_TMEM_LOAD_32dp32b32xENS4_13SM90_TMA_LOADENS14_INS15_ILi1ELi4ELi3EEES18_NSV_INS5_IJSB_S1O_EEENS5_IJS1O_SC_EEEEEEENS4_39AutoVectorizingCopyWithAssumedAlignmentILi128EEENS4_14SM90_TMA_STOREES29_S2B_S2B_EEEvvEEEEvNT_6ParamsE,@"STO_CUDA_ENTRY STV_DEFAULT"
_ZN7cutlass13device_kernelINS_4gemm6kernel13GemmUniversalIN4cute5tupleIJiiiiEEENS1_10collective13CollectiveMmaINS1_35MainloopSm100TmaUmmaWarpSpecializedILi13ELi2ELi4ENS5_IJNS4_1CILi8EEENSA_ILi1EEESC_EEEEENS5_IJNSA_ILi128EEESF_SF_EEENS_12float_e5m2_tENS5_IJlSC_lEEESH_SI_NS4_8TiledMMAINS4_8MMA_AtomIJNS4_10MMA_TraitsINS4_25SM100_MMA_F8F6F4_2x1SM_SSEJSH_SH_fSF_SF_NS4_17integral_constantINS4_4UMMA5MajorELSP_0EEESQ_NSN_INSO_7ScaleInELSR_0EEESS_EEEEEENS4_6LayoutINS5_IJSC_SC_SC_EEENS5_IJNSA_ILi0EEESX_SX_EEEEENS5_IJNS4_10UnderscoreES10_S10_EEEEENS4_18SM100_TMA_2SM_LOADENS4_14ComposedLayoutINS4_7SwizzleILi3ELi4ELi3EEENS4_18smem_ptr_flag_bitsILi8EEENSV_INS5_IJSB_SF_EEENS5_IJSF_SC_EEEEEEEvNS4_8identityENS4_28SM100_TMA_2SM_LOAD_MULTICASTES1C_vS1D_EENS_8epilogue10collective18CollectiveEpilogueINS1G_23Sm100TmaWarpSpecializedILi2ELi2ELi32ELb0ELb0EEEJNS5_IJNSA_ILi64EEESF_SF_EEENS5_IJNSV_IS1L_SC_EENSV_INS5_IJNSA_ILi32EEENSA_ILi2EEEEEENS5_IJSC_S1L_EEEEEEEESH_SI_SH_SI_NS1G_6fusion15FusionCallbacksIS1K_NS1U_17LinearCombinationISH_fSH_fLNS_15FloatRoundStyleE2EEES1M_S1T_JEEENS4_5SM1004TMEM4LOAD26SM100_TMEM_LOAD_32dp32b32xENS4_13SM90_TMA_LOADENS14_INS15_ILi1ELi4ELi3EEES18_NSV_INS5_IJSB_S1O_EEENS5_IJS1O_SC_EEEEEEENS4_39AutoVectorizingCopyWithAssumedAlignmentILi128EEENS4_14SM90_TMA_STOREES29_S2B_S2B_EEEvvEEEEvNT_6ParamsE:
[----:B------:R-:W1:Y:S01]  /*0000*/  LDC R1, c[0x0][0x37c] ;  /* 0x0000df00ff017b82 */ /* 0x000e620000000800 */
[----:B------:R-:W2:Y:S01]  /*0010*/  S2R R97, SR_TID.X ;  /* 0x0000000000617919 */ /* 0x000ea20000002100 */
[----:B------:R-:W3:Y:S06]  /*0020*/  LDCU.64 UR8, c[0x0][0x890] ;  /* 0x00011200ff0877ac */ /* 0x000eec0008000a00 */
[----:B------:R-:W4:Y:S01]  /*0030*/  S2UR UR46, SR_CgaCtaId ;  /* 0x00000000002e79c3 */ /* 0x000f220000008800 */
[----:B------:R-:W-:Y:S02]  /*0040*/  PRMT R86, RZ, 0x7610, R86 ;  /* 0x00007610ff567816 */ /* 0x000fe40000000056 */
[----:B------:R-:W-:Y:S01]  /*0050*/  ELECT P1, URZ, PT ;  /* 0x0000000000ff782f */ /* 0x000fe20003820000 */
[----:B---3--:R-:W-:-:S04]  /*0060*/  UISETP.NE.U32.AND UP0, UPT, UR8, URZ, UPT ;  /* 0x000000ff0800728c */ /* 0x008fc8000bf05070 */
[----:B------:R-:W-:Y:S02]  /*0070*/  UISETP.NE.AND.EX UP0, UPT, UR9, URZ, UPT, UP0 ;  /* 0x000000ff0900728c */ /* 0x000fe4000bf05300 */
[----:B----4-:R-:W-:Y:S02]  /*0080*/  ULOP3.LUT UR45, UR46, 0x1, URZ, 0xc0, !UPT ;  /* 0x000000012e2d7892 */ /* 0x010fe4000f8ec0ff */
[----:B------:R-:W-:Y:S01]  /*0090*/  ULOP3.LUT UR48, UR46, 0x1, URZ, 0x3c, !UPT ;  /* 0x000000012e307892 */ /* 0x000fe2000f8e3cff */
[----:B--2---:R-:W-:-:S05]  /*00a0*/  SHF.R.U32.HI R87, RZ, 0x5, R97 ;  /* 0x00000005ff577819 */ /* 0x004fca0000011661 */
[----:B------:R-:W2:Y:S02]  /*00b0*/  SHFL.IDX PT, R0, R87, RZ, 0x1f ;  /* 0x00001fff57007589 */ /* 0x000ea400000e0000 */
[----:B--2---:R-:W-:Y:S01]  /*00c0*/  R2UR UR18, R0 ;  /* 0x00000000001272ca */ /* 0x004fe200000e0000 */
[----:B-1----:R-:W-:-:S14]  /*00d0*/  BRA.U UP0, `(.L_x_0) ;  /* 0x0000000100307547 */ /* 0x002fdc000b800000 */
[----:B------:R-:W1:Y:S02]  /*00e0*/  LDCU.64 UR4, c[0x0][0x888] ;  /* 0x00011100ff0477ac */ /* 0x000e640008000a00 */
[----:B-1----:R-:W-:-:S04]  /*00f0*/  UISETP.NE.U32.AND UP0, UPT, UR4, URZ, UPT ;  /* 0x000000ff0400728c */ /* 0x002fc8000bf05070 */
[----:B------:R-:W-:-:S09]  /*0100*/  UISETP.NE.AND.EX UP0, UPT, UR5, URZ, UPT, UP0 ;  /* 0x000000ff0500728c */ /* 0x000fd2000bf05300 */
[----:B------:R-:W-:Y:S05]  /*0110*/  BRA.U !UP0, `(.L_x_1) ;  /* 0x0000000108147547 */ /* 0x000fea000b800000 */
[----:B------:R-:W1:Y:S01]  /*0120*/  LDC.64 R2, c[0x0][0x888] ;  /* 0x00022200ff027b82 */ /* 0x000e620000000a00 */
[----:B------:R-:W1:Y:S02]  /*0130*/  LDCU.64 UR4, c[0x0][0x358] ;  /* 0x00006b00ff0477ac */ /* 0x000e640008000a00 */
[----:B-1----:R1:W5:Y:S01]  /*0140*/  LDG.E R41, desc[UR4][R2.64] ;  /* 0x0000000402297981 */ /* 0x002362000c1e1900 */
[----:B------:R-:W-:Y:S01]  /*0150*/  HFMA2 R86, -RZ, RZ, 0, 5.9604644775390625e-08 ;  /* 0x00000001ff567431 */ /* 0x000fe200000001ff */
[----:B------:R-:W-:Y:S05]  /*0160*/  BRA `(.L_x_0) ;  /* 0x00000000000c7947 */ /* 0x000fea0003800000 */
.L_x_1:
[----:B------:R-:W1:Y:S01]  /*0170*/  LDCU UR4, c[0x0][0x880] ;  /* 0x00011000ff0477ac */ /* 0x000e620008000800 */
[----:B------:R-:W-:Y:S01]  /*0180*/  HFMA2 R86, -RZ, RZ, 0, 5.9604644775390625e-08 ;  /* 0x00000001ff567431 */ /* 0x000fe200000001ff */
[----:B-1----:R-:W-:-:S07]  /*0190*/  MOV R41, UR4 ;  /* 0x0000000400297c02 */ /* 0x002fce0008000f00 */
.L_x_0:
[----:B------:R-:W2:Y:S02]  /*01a0*/  LDCU.64 UR4, c[0x0][0x8b0] ;  /* 0x00011600ff0477ac */ /* 0x000ea40008000a00 */
[----:B--2---:R-:W-:-:S04]  /*01b0*/  UISETP.NE.U32.AND UP0, UPT, UR4, URZ, UPT ;  /* 0x000000ff0400728c */ /* 0x004fc8000bf05070 */
[----:B------:R-:W-:-:S09]  /*01c0*/  UISETP.NE.AND.EX UP0, UPT, UR5, URZ, UPT, UP0 ;  /* 0x000000ff0500728c */ /* 0x000fd2000bf05300 */
[----:B------:R-:W-:Y:S05]  /*01d0*/  BRA.U UP0, `(.L_x_2) ;  /* 0x0000000100287547 */ /* 0x000fea000b800000 */
[----:B------:R-:W2:Y:S02]  /*01e0*/  LDCU.64 UR4, c[0x0][0x8a8] ;  /* 0x00011500ff0477ac */ /* 0x000ea40008000a00 */
[----:B--2---:R-:W-:-:S04]  /*01f0*/  UISETP.NE.U32.AND UP0, UPT, UR4, URZ, UPT ;  /* 0x000000ff0400728c */ /* 0x004fc8000bf05070 */
[----:B------:R-:W-:-:S09]  /*0200*/  UISETP.NE.AND.EX UP0, UPT, UR5, URZ, UPT, UP0 ;  /* 0x000000ff0500728c */ /* 0x000fd2000bf05300 */
[----:B------:R-:W-:Y:S05]  /*0210*/  BRA.U !UP0, `(.L_x_3) ;  /* 0x0000000108107547 */ /* 0x000fea000b800000 */
[----:B------:R-:W2:Y:S01]  /*0220*/  LDC.64 R38, c[0x0][0x8a8] ;  /* 0x00022a00ff267b82 */ /* 0x000ea20000000a00 */
[----:B------:R-:W2:Y:S02]  /*0230*/  LDCU.64 UR4, c[0x0][0x358] ;  /* 0x00006b00ff0477ac */ /* 0x000ea40008000a00 */
[----:B--2---:R2:W5:Y:S01]  /*0240*/  LDG.E R38, desc[UR4][R38.64] ;  /* 0x0000000426267981 */ /* 0x004562000c1e1900 */
[----:B------:R-:W-:Y:S05]  /*0250*/  BRA `(.L_x_2) ;  /* 0x0000000000087947 */ /* 0x000fea0003800000 */
.L_x_3:
[----:B------:R-:W2:Y:S02]  /*0260*/  LDCU UR4, c[0x0][0x8a0] ;  /* 0x00011400ff0477ac */ /* 0x000ea40008000800 */
[----:B--2---:R-:W-:Y:S02]  /*0270*/  MOV R38, UR4 ;  /* 0x0000000400267c02 */ /* 0x004fe40008000f00 */
.L_x_2:
[----:B------:R-:W-:Y:S01]  /*0280*/  IMAD.U32 R0, RZ, RZ, UR18 ;  /* 0x00000012ff007e24 */ /* 0x000fe2000f8e00ff */
[----:B------:R-:W-:Y:S04]  /*0290*/  BSSY.RECONVERGENT B0, `(.L_x_4) ;  /* 0x000000c000007945 */ /* 0x000fe80003800200 */
[C---:B------:R-:W-:Y:S02]  /*02a0*/  ISETP.NE.OR P2, PT, R0.reuse, 0x1, !P1 ;  /* 0x000000010000780c */ /* 0x040fe40004f45670 */
[----:B------:R-:W-:-:S11]  /*02b0*/  ISETP.NE.OR P0, PT, R0, 0x3, !P1 ;  /* 0x000000030000780c */ /* 0x000fd60004f05670 */
[----:B------:R-:W-:Y:S05]  /*02c0*/  @P2 BRA `(.L_x_5) ;  /* 0x0000000000202947 */ /* 0x000fea0003800000 */
[----:B------:R-:W3:Y:S02]  /*02d0*/  LDCU.64 UR4, c[0x0][0x348] ;  /* 0x00006900ff0477ac */ /* 0x000ee40008000a00 */
[----:B---3--:R-:W-:Y:S02]  /*02e0*/  UIADD3 UR6, UP1, UPT, UR4, 0x80, URZ ;  /* 0x0000008004067890 */ /* 0x008fe4000ff3e0ff */
[----:B------:R-:W-:Y:S02]  /*02f0*/  UIADD3 UR4, UP0, UPT, UR4, 0x180, URZ ;  /* 0x0000018004047890 */ /* 0x000fe4000ff1e0ff */
[----:B------:R-:W-:Y:S02]  /*0300*/  UIADD3.X UR7, UPT, UPT, URZ, UR5, URZ, UP1, !UPT ;  /* 0x00000005ff077290 */ /* 0x000fe40008ffe4ff */
[----:B------:R-:W-:-:S07]  /*0310*/  UIADD3.X UR5, UPT, UPT, URZ, UR5, URZ, UP0, !UPT ;  /* 0x00000005ff057290 */ /* 0x000fce00087fe4ff */
[----:B------:R3:W-:Y:S02]  /*0320*/  UTMACCTL.PF [UR6] ;  /* 0x00000000060079b9 */ /* 0x0007e40008040000 */
[----:B------:R3:W-:Y:S02]  /*0330*/  UTMACCTL.PF [UR4] ;  /* 0x00000000040079b9 */ /* 0x0007e40008040000 */
[----:B---3--:R-:W-:Y:S01]  /*0340*/  NOP ;  /* 0x0000000000007918 */ /* 0x008fe20000000000 */
.L_x_5:
[----:B------:R-:W-:Y:S05]  /*0350*/  BSYNC.RECONVERGENT B0 ;  /* 0x0000000000007941 */ /* 0x000fea0003800200 */
.L_x_4:
[----:B------:R-:W-:Y:S04]  /*0360*/  BSSY.RECONVERGENT B0, `(.L_x_6) ;  /* 0x000000a000007945 */ /* 0x000fe80003800200 */
        /* <DEDUP_REMOVED lines=9> */
.L_x_7:
[----:B------:R-:W-:Y:S05]  /*0400*/  BSYNC.RECONVERGENT B0 ;  /* 0x0000000000007941 */ /* 0x000fea0003800200 */
.L_x_6:
[----:B------:R-:W3:Y:S01]  /*0410*/  LDCU.64 UR4, c[0x0][0x888] ;  /* 0x00011100ff0477ac */ /* 0x000ee20008000a00 */
[----:B------:R-:W-:Y:S02]  /*0420*/  UISETP.EQ.U32.AND UP2, UPT, UR8, URZ, UPT ;  /* 0x000000ff0800728c */ /* 0x000fe4000bf42070 */
[----:B------:R-:W-:Y:S02]  /*0430*/  UPLOP3.LUT UP4, UPT, UPT, UPT, UPT, 0x80, 0x8 ;  /* 0x000000000008789c */ /* 0x000fe40003f8f070 */
[----:B---3--:R-:W-:-:S04]  /*0440*/  UISETP.NE.U32.AND UP0, UPT, UR4, URZ, UPT ;  /* 0x000000ff0400728c */ /* 0x008fc8000bf05070 */
[----:B------:R-:W-:-:S04]  /*0450*/  UISETP.NE.AND.EX UP1, UPT, UR5, URZ, UPT, UP0 ;  /* 0x000000ff0500728c */ /* 0x000fc8000bf25300 */
[----:B------:R-:W-:-:S04]  /*0460*/  UISETP.EQ.OR.EX UP3, UPT, UR9, URZ, !UP1, UP2 ;  /* 0x000000ff0900728c */ /* 0x000fc8000cf62720 */
[----:B------:R-:W-:-:S06]  /*0470*/  UP2UR UR4, UPR, URZ, 0x8 ;  /* 0x00000008ff047883 */ /* 0x000fcc0008000000 */
[----:B------:R-:W-:Y:S01]  /*0480*/  MOV R89, UR4 ;  /* 0x0000000400597c02 */ /* 0x000fe20008000f00 */
[----:B------:R-:W-:Y:S06]  /*0490*/  BRA.U !UP3, `(.L_x_8) ;  /* 0x000000010b207547 */ /* 0x000fec000b800000 */
[----:B------:R-:W-:Y:S01]  /*04a0*/  UISETP.NE.U32.AND UP2, UPT, UR8, URZ, UPT ;  /* 0x000000ff0800728c */ /* 0x000fe2000bf45070 */
[----:B-----5:R-:W-:Y:S01]  /*04b0*/  FSETP.NEU.AND P0, PT, R41, RZ, PT ;  /* 0x000000ff2900720b */ /* 0x020fe20003f0d000 */
[----:B------:R-:W-:Y:S02]  /*04c0*/  USEL UR4, URZ, 0xffffffff, UP1 ;  /* 0xffffffffff047887 */ /* 0x000fe40008800000 */
[----:B------:R-:W-:-:S10]  /*04d0*/  UISETP.NE.AND.EX UP2, UPT, UR9, URZ, UPT, UP2 ;  /* 0x000000ff0900728c */ /* 0x000fd4000bf45320 */
[----:B------:R-:W-:Y:S01]  /*04e0*/  VOTEU.ANY UP0, P0 ;  /* 0x0000000000ff7886 */ /* 0x000fe20000000100 */
[----:B------:R-:W-:-:S04]  /*04f0*/  @!UP2 USEL UR4, URZ, 0xffffffff, UP0 ;  /* 0xffffffffff04a887 */ /* 0x000fc80008000000 */
[----:B------:R-:W-:-:S04]  /*0500*/  ULOP3.LUT UR4, UR4, 0x1, URZ, 0xc0, !UPT ;  /* 0x0000000104047892 */ /* 0x000fc8000f8ec0ff */
[----:B------:R-:W-:-:S11]  /*0510*/  UISETP.NE.U32.AND UP4, UPT, UR4, 0x1, UPT ;  /* 0x000000010400788c */ /* 0x000fd6000bf85070 */
.L_x_8:
[----:B------:R-:W3:Y:S01]  /*0520*/  SHFL.IDX PT, R0, R87, RZ, 0x1f ;  /* 0x00001fff57007589 */ /* 0x000ee200000e0000 */
[----:B------:R-:W-:-:S04]  /*0530*/  UISETP.NE.AND UP0, UPT, UR18, 0x2, UPT ;  /* 0x000000021200788c */ /* 0x000fc8000bf05270 */
[----:B------:R-:W-:Y:S02]  /*0540*/  UISETP.EQ.AND UP2, UPT, UR45, URZ, !UP0 ;  /* 0x000000ff2d00728c */ /* 0x000fe4000c742270 */
[----:B------:R-:W-:-:S04]  /*0550*/  USEL UR43, URZ, 0x1, UP0 ;  /* 0x00000001ff2b7887 */ /* 0x000fc80008000000 */
[----:B------:R-:W-:Y:S02]  /*0560*/  PLOP3.LUT P3, PT, P1, PT, UP2, 0x80, 0x8 ;  /* 0x000000000008781c */ /* 0x000fe40000f6f028 */
[----:B---3--:R-:W-:-:S13]  /*0570*/  ISETP.NE.AND P0, PT, R0, RZ, PT ;  /* 0x000000ff0000720c */ /* 0x008fda0003f05270 */
[----:B------:R-:W-:Y:S05]  /*0580*/  @P0 BRA `(.L_x_9) ;  /* 0x0000000000a80947 */ /* 0x000fea0003800000 */
[----:B------:R-:W-:Y:S01]  /*0590*/  ELECT P0, URZ, PT ;  /* 0x0000000000ff782f */ /* 0x000fe20003800000 */
[----:B------:R-:W-:-:S12]  /*05a0*/  BSSY.RECONVERGENT B0, `(.L_x_9) ;  /* 0x0000028000007945 */ /* 0x000fd80003800200 */
[----:B------:R-:W-:Y:S05]  /*05b0*/  @!P0 BRA `(.L_x_10) ;  /* 0x0000000000988947 */ /* 0x000fea0003800000 */
[----:B------:R-:W-:Y:S01]  /*05c0*/  UMOV UR4, 0x400 ;  /* 0x0000040000047882 */ /* 0x000fe20000000000 */
[----:B------:R-:W-:Y:S01]  /*05d0*/  UMOV UR8, 0x1 ;  /* 0x0000000100087882 */ /* 0x000fe20000000000 */
[----:B------:R-:W-:Y:S01]  /*05e0*/  UMOV UR6, 0x4 ;  /* 0x0000000400067882 */ /* 0x000fe20000000000 */
[----:B------:R-:W-:Y:S02]  /*05f0*/  ULEA UR4, UR46, UR4, 0x18 ;  /* 0x000000042e047291 */ /* 0x000fe4000f8ec0ff */
[----:B------:R-:W-:-:S04]  /*0600*/  UIADD3 UR8, UPT, UPT, -UR8, 0x100000, URZ ;  /* 0x0010000008087890 */ /* 0x000fc8000fffe1ff */
[----:B------:R-:W-:Y:S02]  /*0610*/  USHF.L.U32 UR9, UR8, 0xb, URZ ;  /* 0x0000000b08097899 */ /* 0x000fe400080006ff */
[----:B------:R-:W-:Y:S02]  /*0620*/  USHF.L.U32 UR8, UR8, 0x1, URZ ;  /* 0x0000000108087899 */ /* 0x000fe400080006ff */
[----:B------:R-:W-:-:S04]  /*0630*/  UIADD3 UR6, UPT, UPT, -UR6, 0x100000, URZ ;  /* 0x0010000006067890 */ /* 0x000fc8000fffe1ff */
[----:B------:R-:W-:Y:S02]  /*0640*/  USHF.L.U32 UR7, UR6, 0xb, URZ ;  /* 0x0000000b06077899 */ /* 0x000fe400080006ff */
[----:B------:R-:W-:Y:S01]  /*0650*/  USHF.L.U32 UR6, UR6, 0x1, URZ ;  /* 0x0000000106067899 */ /* 0x000fe200080006ff */
[----:B------:R-:W3:Y:S03]  /*0660*/  FENCE.VIEW.ASYNC.S ;  /* 0x00000000000073c6 */ /* 0x000ee60000000000 */
[----:B---3--:R3:W4:Y:S08]  /*0670*/  SYNCS.EXCH.64 URZ, [UR4], UR8 ;  /* 0x0000000804ff75b2 */ /* 0x0087300008000100 */
[----:B------:R3:W1:Y:S01]  /*0680*/  SYNCS.EXCH.64 URZ, [UR4+0x68], UR6 ;  /* 0x0000680604ff75b2 */ /* 0x0006620008000100 */
        /* <DEDUP_REMOVED lines=23> */
[----:B------:R3:W1:Y:S02]  /*0800*/  SYNCS.EXCH.64 URZ, [UR4+0xc8], UR6 ;  /* 0x0000c80604ff75b2 */ /* 0x0006640008000100 */
[----:B---34-:R-:W-:Y:S01]  /*0810*/  NOP ;  /* 0x0000000000007918 */ /* 0x018fe20000000000 */
.L_x_10:
[----:B------:R-:W-:Y:S05]  /*0820*/  BSYNC.RECONVERGENT B0 ;  /* 0x0000000000007941 */ /* 0x000fea0003800200 */
.L_x_9:
[----:B------:R-:W3:Y:S01]  /*0830*/  SHFL.IDX PT, R0, R87, RZ, 0x1f ;  /* 0x00001fff57007589 */ /* 0x000ee200000e0000 */
[----:B------:R-:W-:Y:S01]  /*0840*/  NOP ;  /* 0x0000000000007918 */ /* 0x000fe20000000000 */
[----:B---3--:R-:W-:-:S13]  /*0850*/  ISETP.NE.AND P0, PT, R0, 0x1, PT ;  /* 0x000000010000780c */ /* 0x008fda0003f05270 */
[----:B------:R-:W-:Y:S05]  /*0860*/  @P0 BRA `(.L_x_11) ;  /* 0x0000000000440947 */ /* 0x000fea0003800000 */
        /* <DEDUP_REMOVED lines=10> */
[----:B------:R-:W-:Y:S01]  /*0910*/  ELECT P0, URZ, PT ;  /* 0x0000000000ff782f */ /* 0x000fe20003800000 */
[----:B------:R-:W3:Y:S02]  /*0920*/  FENCE.VIEW.ASYNC.S ;  /* 0x00000000000073c6 */ /* 0x000ee40000000000 */
[----:B---3--:R3:W4:Y:S08]  /*0930*/  SYNCS.EXCH.64 URZ, [UR4+0xd0], UR8 ;  /* 0x0000d00804ff75b2 */ /* 0x0087300008000100 */
[----:B------:R3:W1:Y:S01]  /*0940*/  SYNCS.EXCH.64 URZ, [UR4+0xe0], UR6 ;  /* 0x0000e00604ff75b2 */ /* 0x0006620008000100 */
[----:B------:R3:W1:Y:S01]  /*0950*/  SYNCS.EXCH.64 URZ, [UR4+0xd8], UR8 ;  /* 0x0000d80804ff75b2 */ /* 0x0006620008000100 */
[----:B------:R3:W1:Y:S01]  /*0960*/  SYNCS.EXCH.64 URZ, [UR4+0xe8], UR6 ;  /* 0x0000e80604ff75b2 */ /* 0x0006620008000100 */
[----:B------:R-:W-:Y:S01]  /*0970*/  NOP ;  /* 0x0000000000007918 */ /* 0x000fe20000000000 */
.L_x_11:
[----:B------:R-:W2:Y:S01]  /*0980*/  SHFL.IDX PT, R0, R87, RZ, 0x1f ;  /* 0x00001fff57007589 */ /* 0x000ea200000e0000 */
[----:B------:R-:W-:Y:S01]  /*0990*/  NOP ;  /* 0x0000000000007918 */ /* 0x000fe20000000000 */
[----:B--2---:R-:W-:-:S13]  /*09a0*/  ISETP.NE.AND P0, PT, R0, 0x3, PT ;  /* 0x000000030000780c */ /* 0x004fda0003f05270 */
[----:B------:R-:W-:Y:S05]  /*09b0*/  @P0 BRA `(.L_x_12) ;  /* 0x00000000002c0947 */ /* 0x000fea0003800000 */
[----:B---3--:R-:W-:Y:S01]  /*09c0*/  UMOV UR6, 0x400 ;  /* 0x0000040000067882 */ /* 0x008fe20000000000 */
[----:B------:R-:W-:Y:S01]  /*09d0*/  UMOV UR4, 0x20 ;  /* 0x0000002000047882 */ /* 0x000fe20000000000 */
[----:B------:R-:W-:Y:S02]  /*09e0*/  ULEA UR6, UR46, UR6, 0x18 ;  /* 0x000000062e067291 */ /* 0x000fe4000f8ec0ff */
[----:B------:R-:W-:-:S04]  /*09f0*/  UIADD3 UR4, UPT, UPT, -UR4, 0x100000, URZ ;  /* 0x0010000004047890 */ /* 0x000fc8000fffe1ff */
[----:B------:R-:W-:Y:S02]  /*0a00*/  USHF.L.U32 UR5, UR4, 0xb, URZ ;  /* 0x0000000b04057899 */ /* 0x000fe400080006ff */
[----:B------:R-:W-:Y:S01]  /*0a10*/  USHF.L.U32 UR4, UR4, 0x1, URZ ;  /* 0x0000000104047899 */ /* 0x000fe200080006ff */
[----:B------:R-:W-:Y:S01]  /*0a20*/  ELECT P0, URZ, PT ;  /* 0x0000000000ff782f */ /* 0x000fe20003800000 */
[----:B------:R-:W2:Y:S10]  /*0a30*/  FENCE.VIEW.ASYNC.S ;  /* 0x00000000000073c6 */ /* 0x000eb40000000000 */
[----:B--2---:R2:W3:Y:S01]  /*0a40*/  SYNCS.EXCH.64 URZ, [UR6+0xf0], UR4 ;  /* 0x0000f00406ff75b2 */ /* 0x0044e20008000100 */
[----:B------:R2:W1:Y:S01]  /*0a50*/  SYNCS.EXCH.64 URZ, [UR6+0xf8], UR4 ;  /* 0x0000f80406ff75b2 */ /* 0x0004620008000100 */
[----:B------:R-:W-:Y:S01]  /*0a60*/  NOP ;  /* 0x0000000000007918 */ /* 0x000fe20000000000 */
.L_x_12:
[----:B------:R-:W4:Y:S01]  /*0a70*/  SHFL.IDX PT, R0, R87, RZ, 0x1f ;  /* 0x00001fff57007589 */ /* 0x000f2200000e0000 */
[----:B------:R-:W-:Y:S01]  /*0a80*/  NOP ;  /* 0x0000000000007918 */ /* 0x000fe20000000000 */
[----:B----4-:R-:W-:-:S13]  /*0a90*/  ISETP.NE.AND P0, PT, R0, 0x4, PT ;  /* 0x000000040000780c */ /* 0x010fda0003f05270 */
[----:B------:R-:W-:Y:S05]  /*0aa0*/  @P0 BRA `(.L_x_13) ;  /* 0x0000000000480947 */ /* 0x000fea0003800000 */
[----:B--23--:R-:W-:Y:S01]  /*0ab0*/  UMOV UR4, 0x720 ;  /* 0x0000072000047882 */ /* 0x00cfe20000000000 */
[----:B------:R-:W-:Y:S01]  /*0ac0*/  UMOV UR6, 0x400 ;  /* 0x0000040000067882 */ /* 0x000fe20000000000 */
[----:B------:R-:W-:Y:S01]  /*0ad0*/  USEL UR4, UR4, 0x620, UP4 ;  /* 0x0000062004047887 */ /* 0x000fe2000a000000 */
        /* <DEDUP_REMOVED lines=9> */
[----:B------:R-:W2:Y:S02]  /*0b70*/  FENCE.VIEW.ASYNC.S ;  /* 0x00000000000073c6 */ /* 0x000ea40000000000 */
[----:B--2---:R4:W2:Y:S08]  /*0b80*/  SYNCS.EXCH.64 URZ, [UR6+0x100], UR8 ;  /* 0x0001000806ff75b2 */ /* 0x0048b00008000100 */
[----:B------:R4:W3:Y:S01]  /*0b90*/  SYNCS.EXCH.64 URZ, [UR6+0x110], UR4 ;  /* 0x0001100406ff75b2 */ /* 0x0008e20008000100 */
[----:B------:R4:W1:Y:S01]  /*0ba0*/  SYNCS.EXCH.64 URZ, [UR6+0x108], UR8 ;  /* 0x0001080806ff75b2 */ /* 0x0008620008000100 */
[----:B------:R4:W1:Y:S02]  /*0bb0*/  SYNCS.EXCH.64 URZ, [UR6+0x118], UR4 ;  /* 0x0001180406ff75b2 */ /* 0x0008640008000100 */
[----:B----4-:R-:W-:Y:S01]  /*0bc0*/  NOP ;  /* 0x0000000000007918 */ /* 0x010fe20000000000 */
.L_x_13:
[----:B------:R-:W4:Y:S01]  /*0bd0*/  SHFL.IDX PT, R0, R87, RZ, 0x1f ;  /* 0x00001fff57007589 */ /* 0x000f2200000e0000 */
[----:B------:R-:W-:Y:S01]  /*0be0*/  NOP ;  /* 0x0000000000007918 */ /* 0x000fe20000000000 */
[----:B----4-:R-:W-:-:S13]  /*0bf0*/  ISETP.NE.AND P0, PT, R0, 0x5, PT ;  /* 0x000000050000780c */ /* 0x010fda0003f05270 */
[----:B------:R-:W-:Y:S05]  /*0c00*/  @P0 BRA `(.L_x_14) ;  /* 0x0000000000540947 */ /* 0x000fea0003800000 */
[----:B--23--:R-:W-:Y:S01]  /*0c10*/  UMOV UR4, 0x400 ;  /* 0x0000040000047882 */ /* 0x00cfe20000000000 */
        /* <DEDUP_REMOVED lines=14> */
[----:B------:R4:W1:Y:S01]  /*0d00*/  SYNCS.EXCH.64 URZ, [UR4+0x148], UR8 ;  /* 0x0001480804ff75b2 */ /* 0x0008620008000100 */
[----:B------:R4:W1:Y:S01]  /*0d10*/  SYNCS.EXCH.64 URZ, [UR4+0x130], UR6 ;  /* 0x0001300604ff75b2 */ /* 0x0008620008000100 */
[----:B------:R4:W1:Y:S01]  /*0d20*/  SYNCS.EXCH.64 URZ, [UR4+0x150], UR8 ;  /* 0x0001500804ff75b2 */ /* 0x0008620008000100 */
[----:B------:R4:W1:Y:S01]  /*0d30*/  SYNCS.EXCH.64 URZ, [UR4+0x138], UR6 ;  /* 0x0001380604ff75b2 */ /* 0x0008620008000100 */
[----:B------:R4:W1:Y:S02]  /*0d40*/  SYNCS.EXCH.64 URZ, [UR4+0x158], UR8 ;  /* 0x0001580804ff75b2 */ /* 0x0008640008000100 */
[----:B----4-:R-:W-:Y:S01]  /*0d50*/  NOP ;  /* 0x0000000000007918 */ /* 0x010fe20000000000 */
.L_x_14:
[----:B------:R-:W4:Y:S01]  /*0d60*/  SHFL.IDX PT, R0, R87, RZ, 0x1f ;  /* 0x00001fff57007589 */ /* 0x000f2200000e0000 */
[----:B------:R-:W-:Y:S01]  /*0d70*/  ISETP.NE.OR P1, PT, RZ, UR18, !P1 ;  /* 0x00000012ff007c0c */ /* 0x000fe2000cf25670 */
[----:B------:R-:W-:Y:S01]  /*0d80*/  NOP ;  /* 0x0000000000007918 */ /* 0x000fe20000000000 */
[----:B----4-:R-:W-:-:S13]  /*0d90*/  ISETP.NE.AND P0, PT, R0, 0x3, PT ;  /* 0x000000030000780c */ /* 0x010fda0003f05270 */
[----:B------:R-:W-:Y:S05]  /*0da0*/  @P0 BRA `(.L_x_15) ;  /* 0x0000000000340947 */ /* 0x000fea0003800000 */
[----:B--23--:R-:W-:Y:S01]  /*0db0*/  UMOV UR4, 0x400 ;  /* 0x0000040000047882 */ /* 0x00cfe20000000000 */
[----:B------:R-:W-:Y:S01]  /*0dc0*/  UMOV UR6, 0x20 ;  /* 0x0000002000067882 */ /* 0x000fe20000000000 */
[----:B------:R-:W-:Y:S02]  /*0dd0*/  ULEA UR4, UR46, UR4, 0x18 ;  /* 0x000000042e047291 */ /* 0x000fe4000f8ec0ff */
[----:B------:R-:W-:-:S04]  /*0de0*/  UIADD3 UR6, UPT, UPT, -UR6, 0x100000, URZ ;  /* 0x0010000006067890 */ /* 0x000fc8000fffe1ff */
[----:B------:R-:W-:Y:S02]  /*0df0*/  USHF.L.U32 UR7, UR6, 0xb, URZ ;  /* 0x0000000b06077899 */ /* 0x000fe400080006ff */
[----:B------:R-:W-:Y:S01]  /*0e00*/  USHF.L.U32 UR6, UR6, 0x1, URZ ;  /* 0x0000000106067899 */ /* 0x000fe200080006ff */
[----:B------:R-:W-:Y:S01]  /*0e10*/  ELECT P0, URZ, PT ;  /* 0x0000000000ff782f */ /* 0x000fe20003800000 */
[----:B------:R-:W2:Y:S10]  /*0e20*/  FENCE.VIEW.ASYNC.S ;  /* 0x00000000000073c6 */ /* 0x000eb40000000000 */
[----:B--2---:R4:W2:Y:S01]  /*0e30*/  SYNCS.EXCH.64 URZ, [UR4+0x160], UR6 ;  /* 0x0001600604ff75b2 */ /* 0x0048a20008000100 */
[----:B------:R4:W3:Y:S01]  /*0e40*/  SYNCS.EXCH.64 URZ, [UR4+0x170], UR6 ;  /* 0x0001700604ff75b2 */ /* 0x0008e20008000100 */
[----:B------:R4:W1:Y:S01]  /*0e50*/  SYNCS.EXCH.64 URZ, [UR4+0x168], UR6 ;  /* 0x0001680604ff75b2 */ /* 0x0008620008000100 */
[----:B------:R4:W1:Y:S02]  /*0e60*/  SYNCS.EXCH.64 URZ, [UR4+0x178], UR6 ;  /* 0x0001780604ff75b2 */ /* 0x0008640008000100 */
[----:B----4-:R-:W-:Y:S01]  /*0e70*/  NOP ;  /* 0x0000000000007918 */ /* 0x010fe20000000000 */
.L_x_15:
[----:B------:R-:W-:Y:S01]  /*0e80*/  VOTEU.ALL UP0, P1 ;  /* 0x0000000000ff7886 */ /* 0x000fe20000800000 */
[----:B--23--:R-:W-:Y:S01]  /*0e90*/  UMOV UR4, 0x20 ;  /* 0x0000002000047882 */ /* 0x00cfe20000000000 */
[----:B------:R-:W2:Y:S01]  /*0ea0*/  LDCU UR7, c[0x0][0x36c] ;  /* 0x00006d80ff0777ac */ /* 0x000ea20008000800 */
[----:B------:R-:W-:Y:S01]  /*0eb0*/  NOP ;  /* 0x0000000000007918 */ /* 0x000fe20000000000 */
[----:B------:R-:W-:Y:S01]  /*0ec0*/  LOP3.LUT R0, R97, 0x1f, RZ, 0xc0, !PT ;  /* 0x0000001f61007812 */ /* 0x000fe200078ec0ff */
[----:B------:R-:W-:Y:S01]  /*0ed0*/  @!UP0 UMOV UR6, 0x400 ;  /* 0x0000040000068882 */ /* 0x000fe20000000000 */
[----:B------:R-:W-:-:S04]  /*0ee0*/  @!UP0 UIADD3 UR4, UPT, UPT, -UR4, 0x100000, URZ ;  /* 0x0010000004048890 */ /* 0x000fc8000fffe1ff */
[----:B------:R-:W-:Y:S02]  /*0ef0*/  @!UP0 USHF.L.U32 UR5, UR4, 0xb, URZ ;  /* 0x0000000b04058899 */ /* 0x000fe400080006ff */
[----:B------:R-:W-:Y:S02]  /*0f00*/  @!UP0 USHF.L.U32 UR4, UR4, 0x1, URZ ;  /* 0x0000000104048899 */ /* 0x000fe400080006ff */
[----:B------:R-:W-:Y:S01]  /*0f10*/  @!UP0 ULEA UR6, UR46, UR6, 0x18 ;  /* 0x000000062e068291 */ /* 0x000fe2000f8ec0ff */
[----:B------:R-:W-:Y:S01]  /*0f20*/  VOTEU.ALL UP0, P1 ;  /* 0x0000000000ff7886 */ /* 0x000fe20000800000 */
[----:B------:R-:W-:Y:S02]  /*0f30*/  UISETP.NE.AND UP5, UPT, UR18, URZ, UPT ;  /* 0x000000ff1200728c */ /* 0x000fe4000bfa5270 */
[----:B--2---:R-:W-:Y:S01]  /*0f40*/  UISETP.EQ.U32.AND UP6, UPT, UR7, 0x1, UPT ;  /* 0x000000010700788c */ /* 0x004fe2000bfc2070 */
[----:B------:R-:W2:Y:S07]  /*0f50*/  FENCE.VIEW.ASYNC.S ;  /* 0x00000000000073c6 */ /* 0x000eae0000000000 */
[----:B--2---:R2:W3:Y:S01]  /*0f60*/  @!UP0 SYNCS.EXCH.64 URZ, [UR6+0x180], UR4 ;  /* 0x0001800406ff85b2 */ /* 0x0044e20008000100 */
[----:B------:R-:W-:Y:S05]  /*0f70*/  BRA.U !UP6, `(.L_x_16) ;  /* 0x000000010e087547 */ /* 0x000fea000b800000 */
[----:B-1-3--:R-:W-:Y:S01]  /*0f80*/  UCGABAR_ARV ;  /* 0x00000000000079c7 */ /* 0x00afe20008000000 */
[----:B------:R-:W-:Y:S05]  /*0f90*/  BRA `(.L_x_17) ;  /* 0x0000000000047947 */ /* 0x000fea0003800000 */
.L_x_16:
[----:B-1-3--:R-:W-:Y:S01]  /*0fa0*/  NOP ;  /* 0x0000000000007918 */ /* 0x00afe20000000000 */
.L_x_17:
[----:B------:R-:W1:Y:S01]  /*0fb0*/  S2UR UR31, SR_CTAID.X ;  /* 0x00000000001f79c3 */ /* 0x000e620000002500 */
[----:B------:R-:W-:-:S05]  /*0fc0*/  CS2R.32 R88, SR_CgaSize ;  /* 0x0000000000587805 */ /* 0x000fca0000008a00 */
[----:B------:R-:W-:-:S05]  /*0fd0*/  IMAD R88, R88, -0xa0, RZ ;  /* 0xffffff6058587824 */ /* 0x000fca00078e02ff */
[----:B--2---:R-:W-:-:S14]  /*0fe0*/  R2UR UR5, R88 ;  /* 0x00000000580572ca */ /* 0x004fdc00000e0000 */
[----:B------:R-:W2:Y:S01]  /*0ff0*/  LDCU UR5, c[0x0][UR5+0x2b0] ;  /* 0x00005600050577ac */ /* 0x000ea20008000800 */
[----:B------:R-:W-:-:S05]  /*1000*/  CS2R.32 R88, SR_CgaSize ;  /* 0x0000000000587805 */ /* 0x000fca0000008a00 */
[----:B------:R-:W-:-:S05]  /*1010*/  IMAD R88, R88, -0xa0, RZ ;  /* 0xffffff6058587824 */ /* 0x000fca00078e02ff */
[----:B------:R-:W-:-:S14]  /*1020*/  R2UR UR4, R88 ;  /* 0x00000000580472ca */ /* 0x000fdc00000e0000 */
[----:B------:R-:W3:Y:S01]  /*1030*/  LDCU UR4, c[0x0][UR4+0x2b4] ;  /* 0x00005680040477ac */ /* 0x000ee20008000800 */
[----:B------:R-:W4:Y:S01]  /*1040*/  S2UR UR30, SR_CTAID.Y ;  /* 0x00000000001e79c3 */ /* 0x000f220000002600 */
[----:B------:R-:W-:-:S05]  /*1050*/  CS2R.32 R88, SR_CgaSize ;  /* 0x0000000000587805 */ /* 0x000fca0000008a00 */
[----:B------:R-:W-:-:S05]  /*1060*/  IMAD R88, R88, -0xa0, RZ ;  /* 0xffffff6058587824 */ /* 0x000fca00078e02ff */
[----:B------:R-:W-:-:S14]  /*1070*/  R2UR UR7, R88 ;  /* 0x00000000580772ca */ /* 0x000fdc00000e0000 */
[----:B------:R-:W3:Y:S01]  /*1080*/  LDCU UR7, c[0x0][UR7+0x2a4] ;  /* 0x00005480070777ac */ /* 0x000ee20008000800 */
[----:B------:R-:W-:-:S05]  /*1090*/  CS2R.32 R88, SR_CgaSize ;  /* 0x0000000000587805 */ /* 0x000fca0000008a00 */
[----:B------:R-:W-:-:S05]  /*10a0*/  IMAD R88, R88, -0xa0, RZ ;  /* 0xffffff6058587824 */ /* 0x000fca00078e02ff */
[----:B------:R-:W-:-:S14]  /*10b0*/  R2UR UR63, R88 ;  /* 0x00000000583f72ca */ /* 0x000fdc00000e0000 */
[----:B------:R-:W3:Y:S01]  /*10c0*/  LDCU UR63, c[0x0][UR63+0x2a0] ;  /* 0x000054003f3f77ac */ /* 0x000ee20008000800 */
[----:B------:R-:W-:Y:S01]  /*10d0*/  UISETP.GT.U32.AND UP0, UPT, UR45, 0xffff, UPT ;  /* 0x0000ffff2d00788c */ /* 0x000fe2000bf04070 */
[----:B------:R-:W3:Y:S01]  /*10e0*/  LDCU UR19, c[0x0][0xb24] ;  /* 0x00016480ff1377ac */ /* 0x000ee20008000800 */
[----:B------:R-:W3:Y:S01]  /*10f0*/  LDCU UR42, c[0x0][0xb24] ;  /* 0x00016480ff2a77ac */ /* 0x000ee20008000800 */
[----:B-1----:R-:W-:Y:S01]  /*1100*/  I2FP.F32.U32 R3, UR31 ;  /* 0x0000001f00037c45 */ /* 0x002fe20008201000 */
[----:B------:R-:W1:Y:S04]  /*1110*/  LDCU UR24, c[0x0][0xb30] ;  /* 0x00016600ff1877ac */ /* 0x000e680008000800 */
[----:B--2---:R-:W-:Y:S01]  /*1120*/  FMUL R3, R3, UR5 ;  /* 0x0000000503037c20 */ /* 0x004fe20008400000 */
[----:B------:R-:W-:Y:S01]  /*1130*/  USHF.L.U32 UR23, UR46, 0xa, URZ ;  /* 0x0000000a2e177899 */ /* 0x000fe200080006ff */
[----:B----4-:R-:W-:Y:S01]  /*1140*/  I2FP.F32.U32 R2, UR30 ;  /* 0x0000001e00027c45 */ /* 0x010fe20008201000 */
[----:B------:R-:W-:-:S03]  /*1150*/  USHF.L.U32 UR47, UR31, 0x6, URZ ;  /* 0x000000061f2f7899 */ /* 0x000fc600080006ff */
[----:B------:R-:W2:Y:S01]  /*1160*/  F2I.U32.TRUNC.NTZ R3, R3 ;  /* 0x0000000300037305 */ /* 0x000ea2000020f000 */
[----:B------:R-:W-:Y:S01]  /*1170*/  USEL UR22, UR45, 0xffff, !UP0 ;  /* 0x0000ffff2d167887 */ /* 0x000fe2000c000000 */
[----:B---3--:R-:W-:-:S06]  /*1180*/  FMUL R2, R2, UR4 ;  /* 0x0000000402027c20 */ /* 0x008fcc0008400000 */
[----:B------:R-:W3:Y:S01]  /*1190*/  F2I.U32.TRUNC.NTZ R2, R2 ;  /* 0x0000000200027305 */ /* 0x000ee2000020f000 */
[----:B--2---:R-:W-:Y:S02]  /*11a0*/  R2UR UR4, R3 ;  /* 0x00000000030472ca */ /* 0x004fe400000e0000 */
[----:B------:R-:W-:Y:S02]  /*11b0*/  PRMT R3, RZ, 0x7610, R3 ;  /* 0x00007610ff037816 */ /* 0x000fe40000000003 */
[----:B---3--:R-:W-:Y:S02]  /*11c0*/  R2UR UR6, R2 ;  /* 0x00000000020672ca */ /* 0x008fe400000e0000 */
[----:B------:R-:W-:-:S07]  /*11d0*/  PRMT R2, RZ, 0x7610, R2 ;  /* 0x00007610ff027816 */ /* 0x000fce0000000002 */
[----:B------:R-:W-:-:S04]  /*11e0*/  UIADD3 UR5, UPT, UPT, -UR4, URZ, URZ ;  /* 0x000000ff04057290 */ /* 0x000fc8000fffe1ff */
[----:B------:R-:W-:Y:S02]  /*11f0*/  UIMAD UR63, UR63, UR5, UR31 ;  /* 0x000000053f3f72a4 */ /* 0x000fe4000f8e021f */
[----:B------:R-:W-:-:S04]  /*1200*/  UIADD3 UR4, UPT, UPT, -UR6, URZ, URZ ;  /* 0x000000ff06047290 */ /* 0x000fc8000fffe1ff */
[----:B------:R-:W-:-:S06]  /*1210*/  UIMAD UR4, UR7, UR4, UR30 ;  /* 0x00000004070472a4 */ /* 0x000fcc000f8e021e */
[----:B------:R-:W-:Y:S01]  /*1220*/  IMAD.U32 R88, RZ, RZ, UR4 ;  /* 0x00000004ff587e24 */ /* 0x000fe2000f8e00ff */
[----:B-1----:R-:W-:Y:S06]  /*1230*/  BRA.U UP5, `(.L_x_18) ;  /* 0x0000000105687547 */ /* 0x002fec000b800000 */
[----:B------:R-:W-:Y:S01]  /*1240*/  R2UR UR4, R88 ;  /* 0x00000000580472ca */ /* 0x000fe200000e0000 */
[----:B------:R-:W-:-:S12]  /*1250*/  ULOP3.LUT UR5, UR63, 0x4, URZ, 0x3c, !UPT ;  /* 0x000000043f057892 */ /* 0x000fd8000f8e3cff */
[----:B------:R-:W-:Y:S02]  /*1260*/  UISETP.NE.AND UP0, UPT, UR4, URZ, UPT ;  /* 0x000000ff0400728c */ /* 0x000fe4000bf05270 */
[----:B------:R-:W-:Y:S02]  /*1270*/  ULOP3.LUT UR4, UR63, 0x2, URZ, 0x3c, !UPT ;  /* 0x000000023f047892 */ /* 0x000fe4000f8e3cff */
[----:B------:R-:W-:-:S04]  /*1280*/  UISETP.GT.U32.AND UP2, UPT, UR63, 0x1, UP0 ;  /* 0x000000013f00788c */ /* 0x000fc80008744070 */
[----:B------:R-:W-:Y:S02]  /*1290*/  USEL UR8, URZ, 0x1, UP2 ;  /* 0x00000001ff087887 */ /* 0x000fe40009000000 */
[----:B------:R-:W-:Y:S02]  /*12a0*/  USEL UR7, URZ, 0x2, UP2 ;  /* 0x00000002ff077887 */ /* 0x000fe40009000000 */
[----:B------:R-:W-:Y:S02]  /*12b0*/  UISETP.GT.U32.AND UP2, UPT, UR4, 0x1, UP0 ;  /* 0x000000010400788c */ /* 0x000fe40008744070 */
[----:B------:R-:W-:Y:S02]  /*12c0*/  ULOP3.LUT UR4, UR63, 0x6, URZ, 0x3c, !UPT ;  /* 0x000000063f047892 */ /* 0x000fe4000f8e3cff */
[----:B------:R-:W-:Y:S02]  /*12d0*/  USEL UR6, URZ, 0x4, UP2 ;  /* 0x00000004ff067887 */ /* 0x000fe40009000000 */
[----:B------:R-:W-:-:S02]  /*12e0*/  USEL UR9, URZ, 0x8, UP2 ;  /* 0x00000008ff097887 */ /* 0x000fc40009000000 */
[----:B------:R-:W-:Y:S02]  /*12f0*/  UISETP.GT.U32.AND UP2, UPT, UR5, 0x1, UP0 ;  /* 0x000000010500788c */ /* 0x000fe40008744070 */
[----:B------:R-:W-:Y:S02]  /*1300*/  UISETP.GT.U32.AND UP0, UPT, UR4, 0x1, UP0 ;  /* 0x000000010400788c */ /* 0x000fe40008704070 */
[----:B------:R-:W-:Y:S02]  /*1310*/  USEL UR4, URZ, 0x10, UP2 ;  /* 0x00000010ff047887 */ /* 0x000fe40009000000 */
[----:B------:R-:W-:Y:S02]  /*1320*/  UIADD3 UR5, UPT, UPT, UR6, UR7, UR8 ;  /* 0x0000000706057290 */ /* 0x000fe4000fffe008 */
[----:B------:R-:W-:Y:S02]  /*1330*/  USEL UR7, URZ, 0x40, UP0 ;  /* 0x00000040ff077887 */ /* 0x000fe40008000000 */
[----:B------:R-:W-:-:S02]  /*1340*/  USEL UR8, URZ, 0x20, UP2 ;  /* 0x00000020ff087887 */ /* 0x000fc40009000000 */
[----:B------:R-:W-:Y:S02]  /*1350*/  UIADD3 UR5, UPT, UPT, UR4, UR5, UR9 ;  /* 0x0000000504057290 */ /* 0x000fe4000fffe009 */
[----:B------:R-:W-:Y:S02]  /*1360*/  ULOP3.LUT UR4, UR63, 0xfffffffe, URZ, 0xc0, !UPT ;  /* 0xfffffffe3f047892 */ /* 0x000fe4000f8ec0ff */
[----:B------:R-:W-:Y:S02]  /*1370*/  USEL UR6, URZ, 0x80, UP0 ;  /* 0x00000080ff067887 */ /* 0x000fe40008000000 */
[----:B------:R-:W-:-:S03]  /*1380*/  UIADD3 UR5, UPT, UPT, UR7, UR5, UR8 ;  /* 0x0000000507057290 */ /* 0x000fc6000fffe008 */
[----:B------:R-:W-:Y:S01]  /*1390*/  UMOV UR7, 0x3 ;  /* 0x0000000300077882 */ /* 0x000fe20000000000 */
[----:B------:R-:W-:Y:S02]  /*13a0*/  UIADD3 UR5, UPT, UPT, UR5, UR6, URZ ;  /* 0x0000000605057290 */ /* 0x000fe4000fffe0ff */
[----:B------:R-:W-:-:S04]  /*13b0*/  USHF.L.U32 UR4, UR7, UR4, URZ ;  /* 0x0000000407047299 */ /* 0x000fc800080006ff */
[----:B------:R-:W-:Y:S02]  /*13c0*/  MOV R3, UR5 ;  /* 0x0000000500037c02 */ /* 0x000fe40008000f00 */
[----:B------:R-:W-:-:S07]  /*13d0*/  IMAD.U32 R2, RZ, RZ, UR4 ;  /* 0x00000004ff027e24 */ /* 0x000fce000f8e00ff */
.L_x_18:
[----:B------:R-:W1:Y:S01]  /*13e0*/  S2UR UR36, SR_CTAID.Z ;  /* 0x00000000002479c3 */ /* 0x000e620000002700 */
[----:B------:R-:W-:Y:S01]  /*13f0*/  UISETP.GE.AND UP0, UPT, UR19, 0x1, UPT ;  /* 0x000000011300788c */ /* 0x000fe2000bf06270 */
[----:B------:R-:W-:-:S08]  /*1400*/  UMOV UR25, 0x55 ;  /* 0x0000005500197882 */ /* 0x000fd00000000000 */
[----:B------:R-:W-:Y:S05]  /*1410*/  BRA.U !UP0, `(.L_x_19) ;  /* 0x0000000108d07547 */ /* 0x000fea000b800000 */
[----:B------:R-:W2:Y:S01]  /*1420*/  LDCU.128 UR12, c[0x0][0xb10] ;  /* 0x00016200ff0c77ac */ /* 0x000ea20008000c00 */
[----:B------:R-:W3:Y:S01]  /*1430*/  LDCU UR6, c[0x0][0x370] ;  /* 0x00006e00ff0677ac */ /* 0x000ee20008000800 */
[----:B------:R-:W4:Y:S01]  /*1440*/  LDCU UR7, c[0x0][0x374] ;  /* 0x00006e80ff0777ac */ /* 0x000f220008000800 */
[----:B------:R-:W1:Y:S01]  /*1450*/  LDCU UR20, c[0x0][0xb0c] ;  /* 0x00016180ff1477ac */ /* 0x000e620008000800 */
[----:B------:R-:W1:Y:S01]  /*1460*/  LDCU UR21, c[0x0][0xb20] ;  /* 0x00016400ff1577ac */ /* 0x000e620008000800 */
[----:B------:R-:W1:Y:S01]  /*1470*/  LDCU.64 UR8, c[0x0][0xb28] ;  /* 0x00016500ff0877ac */ /* 0x000e620008000a00 */
[----:B--2---:R-:W-:Y:S02]  /*1480*/  UISETP.NE.AND UP3, UPT, UR14, 0x1, UPT ;  /* 0x000000010e00788c */ /* 0x004fe4000bf65270 */
[----:B----4-:R-:W-:Y:S02]  /*1490*/  UIMAD.WIDE.U32 UR10, UR7, UR15, URZ ;  /* 0x0000000f070a72a5 */ /* 0x010fe4000f8e00ff */
[----:B---3--:R-:W-:-:S02]  /*14a0*/  UIMAD.WIDE.U32 UR16, UR6, UR12, URZ ;  /* 0x0000000c061072a5 */ /* 0x008fc4000f8e00ff */
[----:B-1----:R-:W-:Y:S02]  /*14b0*/  UISETP.NE.AND UP0, UPT, UR20, 0x1, UPT ;  /* 0x000000011400788c */ /* 0x002fe4000bf05270 */
[----:B------:R-:W-:Y:S01]  /*14c0*/  UIMAD.WIDE.U32 UR4, UR31, UR12, URZ ;  /* 0x0000000c1f0472a5 */ /* 0x000fe2000f8e00ff */
[----:B------:R-:W-:Y:S02]  /*14d0*/  UMOV UR10, UR11 ;  /* 0x0000000b000a7c82 */ /* 0x000fe40008000000 */
[----:B------:R-:W-:Y:S01]  /*14e0*/  UMOV UR16, UR17 ;  /* 0x0000001100107c82 */ /* 0x000fe20008000000 */
[----:B------:R-:W-:Y:S02]  /*14f0*/  @UP3 USHF.R.U32.HI UR7, URZ, UR21, UR10 ;  /* 0x00000015ff073299 */ /* 0x000fe4000801160a */
[----:B------:R-:W-:Y:S02]  /*1500*/  UISETP.NE.AND UP2, UPT, UR19, 0x1, UPT ;  /* 0x000000011300788c */ /* 0x000fe4000bf45270 */
[----:B------:R-:W-:-:S02]  /*1510*/  USHF.R.U32.HI UR5, URZ, UR13, UR5 ;  /* 0x0000000dff057299 */ /* 0x000fc40008011605 */
[----:B------:R-:W-:Y:S02]  /*1520*/  @UP0 USHF.R.U32.HI UR6, URZ, UR13, UR16 ;  /* 0x0000000dff060299 */ /* 0x000fe40008011610 */
[----:B------:R-:W-:Y:S02]  /*1530*/  UIMAD.WIDE.U32 UR12, UR30, UR15, URZ ;  /* 0x0000000f1e0c72a5 */ /* 0x000fe4000f8e00ff */
[----:B------:R-:W-:Y:S02]  /*1540*/  UIMAD.WIDE.U32 UR10, UR7, UR8, URZ ;  /* 0x00000008070a72a5 */ /* 0x000fe4000f8e00ff */
[----:B------:R-:W-:Y:S02]  /*1550*/  UIMAD.WIDE.U32 UR16, UR6, UR8, URZ ;  /* 0x00000008061072a5 */ /* 0x000fe4000f8e00ff */
[----:B------:R-:W-:Y:S01]  /*1560*/  USEL UR5, UR31, UR5, !UP0 ;  /* 0x000000051f057287 */ /* 0x000fe2000c000000 */
[----:B------:R-:W-:Y:S02]  /*1570*/  UMOV UR4, UR13 ;  /* 0x0000000d00047c82 */ /* 0x000fe40008000000 */
[----:B------:R-:W-:Y:S01]  /*1580*/  UMOV UR10, UR11 ;  /* 0x0000000b000a7c82 */ /* 0x000fe20008000000 */
[----:B------:R-:W-:-:S02]  /*1590*/  USHF.R.U32.HI UR4, URZ, UR21, UR4 ;  /* 0x00000015ff047299 */ /* 0x000fc40008011604 */
[----:B------:R-:W-:Y:S01]  /*15a0*/  @UP2 USHF.R.U32.HI UR7, URZ, UR9, UR10 ;  /* 0x00000009ff072299 */ /* 0x000fe2000801160a */
[----:B------:R-:W-:Y:S01]  /*15b0*/  UMOV UR16, UR17 ;  /* 0x0000001100107c82 */ /* 0x000fe20008000000 */
[----:B------:R-:W-:Y:S02]  /*15c0*/  USEL UR4, UR30, UR4, !UP3 ;  /* 0x000000041e047287 */ /* 0x000fe4000d800000 */
[----:B------:R-:W-:Y:S02]  /*15d0*/  @UP2 USHF.R.U32.HI UR6, URZ, UR9, UR16 ;  /* 0x00000009ff062299 */ /* 0x000fe40008011610 */
[----:B------:R-:W-:Y:S02]  /*15e0*/  UIMAD UR7, UR7, UR19, URZ ;  /* 0x00000013070772a4 */ /* 0x000fe4000f8e02ff */
[----:B------:R-:W-:Y:S02]  /*15f0*/  UIMAD UR12, UR6, UR19, URZ ;  /* 0x00000013060c72a4 */ /* 0x000fe4000f8e02ff */
[----:B------:R-:W-:-:S02]  /*1600*/  UISETP.GE.AND UP0, UPT, UR4, UR7, UPT ;  /* 0x000000070400728c */ /* 0x000fc4000bf06270 */
[----:B------:R-:W-:Y:S02]  /*1610*/  UIMAD.WIDE.U32 UR10, UR4, UR8, URZ ;  /* 0x00000008040a72a5 */ /* 0x000fe4000f8e00ff */
[----:B------:R-:W-:Y:S02]  /*1620*/  UISETP.GE.OR UP0, UPT, UR5, UR12, UP0 ;  /* 0x0000000c0500728c */ /* 0x000fe40008706670 */
[----:B------:R-:W-:Y:S02]  /*1630*/  UIMAD.WIDE.U32 UR12, UR5, UR8, URZ ;  /* 0x00000008050c72a5 */ /* 0x000fe4000f8e00ff */
[----:B------:R-:W-:Y:S01]  /*1640*/  UIADD3 UR10, UPT, UPT, -UR4, URZ, URZ ;  /* 0x000000ff040a7290 */ /* 0x000fe2000fffe1ff */
[----:B------:R-:W-:Y:S01]  /*1650*/  UMOV UR8, UR11 ;  /* 0x0000000b00087c82 */ /* 0x000fe20008000000 */
[----:B------:R-:W-:Y:S02]  /*1660*/  UIADD3 UR11, UPT, UPT, -UR5, URZ, URZ ;  /* 0x000000ff050b7290 */ /* 0x000fe4000fffe1ff */
[----:B------:R-:W-:-:S03]  /*1670*/  USHF.R.U32.HI UR8, URZ, UR9, UR8 ;  /* 0x00000009ff087299 */ /* 0x000fc60008011608 */
[----:B------:R-:W-:Y:S01]  /*1680*/  @!UP0 UMOV UR7, UR13 ;  /* 0x0000000d00078c82 */ /* 0x000fe20008000000 */
[----:B------:R-:W-:Y:S02]  /*1690*/  UIMAD UR30, UR14, UR10, UR30 ;  /* 0x0000000a0e1e72a4 */ /* 0x000fe4000f8e021e */
[----:B------:R-:W-:Y:S02]  /*16a0*/  USEL UR8, UR4, UR8, !UP2 ;  /* 0x0000000804087287 */ /* 0x000fe4000d000000 */
[----:B------:R-:W-:Y:S02]  /*16b0*/  @!UP0 USHF.R.U32.HI UR7, URZ, UR9, UR7 ;  /* 0x00000009ff078299 */ /* 0x000fe40008011607 */
[----:B------:R-:W-:Y:S02]  /*16c0*/  UIADD3 UR9, UPT, UPT, -UR8, URZ, URZ ;  /* 0x000000ff08097290 */ /* 0x000fe4000fffe1ff */
[----:B------:R-:W-:Y:S02]  /*16d0*/  @!UP0 USEL UR7, UR5, UR7, !UP2 ;  /* 0x0000000705078287 */ /* 0x000fe4000d000000 */
[----:B------:R-:W-:-:S02]  /*16e0*/  UIMAD UR9, UR19, UR9, UR4 ;  /* 0x00000009130972a4 */ /* 0x000fc4000f8e0204 */
[----:B------:R-:W-:Y:S02]  /*16f0*/  @!UP0 UIADD3 UR8, UPT, UPT, UR8, -UR7, URZ ;  /* 0x8000000708088290 */ /* 0x000fe4000fffe0ff */
[----:B------:R-:W-:Y:S02]  /*1700*/  @!UP0 UIMAD UR6, UR9, UR6, UR7 ;  /* 0x00000006090682a4 */ /* 0x000fe4000f8e0207 */
[----:B------:R-:W-:Y:S02]  /*1710*/  @!UP0 UIMAD UR4, UR8, UR19, UR5 ;  /* 0x00000013080482a4 */ /* 0x000fe4000f8e0205 */
[----:B------:R-:W-:Y:S02]  /*1720*/  UIMAD UR31, UR20, UR11, UR31 ;  /* 0x0000000b141f72a4 */ /* 0x000fe4000f8e021f */
[----:B------:R-:W-:Y:S01]  /*1730*/  UIMAD UR30, UR4, UR14, UR30 ;  /* 0x0000000e041e72a4 */ /* 0x000fe2000f8e021e */
[----:B------:R-:W-:Y:S02]  /*1740*/  @!UP0 UMOV UR5, UR6 ;  /* 0x0000000600058c82 */ /* 0x000fe40008000000 */
[----:B------:R-:W-:-:S12]  /*1750*/  UIMAD UR31, UR5, UR20, UR31 ;  /* 0x00000014051f72a4 */ /* 0x000fd8000f8e021f */
.L_x_19:
[----:B------:R-:W-:Y:S02]  /*1760*/  UISETP.NE.AND UP2, UPT, UR24, 0x1, UPT ;  /* 0x000000011800788c */ /* 0x000fe4000bf45270 */
[----:B------:R-:W-:Y:S02]  /*1770*/  ULOP3.LUT UR22, UR22, 0xffff, URZ, 0xc0, !UPT ;  /* 0x0000ffff16167892 */ /* 0x000fe4000f8ec0ff */
[----:B------:R-:W-:Y:S02]  /*1780*/  UISETP.NE.AND UP0, UPT, UR18, 0x2, UPT ;  /* 0x000000021200788c */ /* 0x000fe4000bf05270 */
[----:B------:R-:W-:Y:S02]  /*1790*/  ULOP3.LUT UR23, UR23, 0x1800, URZ, 0xc0, !UPT ;  /* 0x0000180017177892 */ /* 0x000fe4000f8ec0ff */
[----:B------:R-:W-:Y:S02]  /*17a0*/  ULOP3.LUT UR47, UR47, 0x40, URZ, 0xc0, !UPT ;  /* 0x000000402f2f7892 */ /* 0x000fe4000f8ec0ff */
[----:B------:R-:W-:Y:S01]  /*17b0*/  USHF.L.U32 UR22, UR25, UR22, URZ ;  /* 0x0000001619167299 */ /* 0x000fe200080006ff */
[----:B------:R-:W-:Y:S11]  /*17c0*/  BRA.U UP2, `(.L_x_20) ;  /* 0x0000000102407547 */ /* 0x000ff6000b800000 */
[----:B------:R-:W2:Y:S01]  /*17d0*/  LDCU.128 UR8, c[0x0][0xb10] ;  /* 0x00016200ff0877ac */ /* 0x000ea20008000c00 */
[----:B------:R-:W3:Y:S01]  /*17e0*/  LDCU UR12, c[0x0][0xb0c] ;  /* 0x00016180ff0c77ac */ /* 0x000ee20008000800 */
[----:B------:R-:W4:Y:S01]  /*17f0*/  LDCU UR13, c[0x0][0xb20] ;  /* 0x00016400ff0d77ac */ /* 0x000f220008000800 */
[----:B--2---:R-:W-:Y:S02]  /*1800*/  UIMAD.WIDE.U32 UR4, UR31, UR8, URZ ;  /* 0x000000081f0472a5 */ /* 0x004fe4000f8e00ff */
[----:B------:R-:W-:Y:S02]  /*1810*/  UIMAD.WIDE.U32 UR6, UR30, UR11, URZ ;  /* 0x0000000b1e0672a5 */ /* 0x000fe4000f8e00ff */
[----:B---3--:R-:W-:Y:S02]  /*1820*/  UISETP.NE.AND UP2, UPT, UR12, 0x1, UPT ;  /* 0x000000010c00788c */ /* 0x008fe4000bf45270 */
[----:B------:R-:W-:-:S03]  /*1830*/  USHF.R.U32.HI UR5, URZ, UR9, UR5 ;  /* 0x00000009ff057299 */ /* 0x000fc60008011605 */
[----:B------:R-:W-:Y:S01]  /*1840*/  UMOV UR4, UR7 ;  /* 0x0000000700047c82 */ /* 0x000fe20008000000 */
[----:B------:R-:W-:Y:S02]  /*1850*/  USEL UR5, UR31, UR5, !UP2 ;  /* 0x000000051f057287 */ /* 0x000fe4000d000000 */
[----:B------:R-:W-:Y:S02]  /*1860*/  UISETP.NE.AND UP2, UPT, UR10, 0x1, UPT ;  /* 0x000000010a00788c */ /* 0x000fe4000bf45270 */
[----:B----4-:R-:W-:-:S04]  /*1870*/  USHF.R.U32.HI UR4, URZ, UR13, UR4 ;  /* 0x0000000dff047299 */ /* 0x010fc80008011604 */
[----:B------:R-:W-:-:S04]  /*1880*/  USEL UR4, UR30, UR4, !UP2 ;  /* 0x000000041e047287 */ /* 0x000fc8000d000000 */
[----:B------:R-:W-:Y:S02]  /*1890*/  UIADD3 UR6, UPT, UPT, UR5, -UR4, URZ ;  /* 0x8000000405067290 */ /* 0x000fe4000fffe0ff */
[----:B------:R-:W-:Y:S02]  /*18a0*/  UIADD3 UR4, UPT, UPT, -UR5, UR4, URZ ;  /* 0x0000000405047290 */ /* 0x000fe4000fffe1ff */
[----:B------:R-:W-:Y:S02]  /*18b0*/  UIMAD UR30, UR6, UR10, UR30 ;  /* 0x0000000a061e72a4 */ /* 0x000fe4000f8e021e */
[----:B------:R-:W-:-:S12]  /*18c0*/  UIMAD UR31, UR4, UR12, UR31 ;  /* 0x0000000c041f72a4 */ /* 0x000fd8000f8e021f */
.L_x_20:
[----:B------:R-:W-:Y:S05]  /*18d0*/  BRA.U !UP6, `(.L_x_21) ;  /* 0x000000010e0c7547 */ /* 0x000fea000b800000 */
[----:B------:R-:W-:Y:S01]  /*18e0*/  UCGABAR_WAIT ;  /* 0x0000000000007dc7 */ /* 0x000fe20008000000 */
[----:B------:R-:W-:Y:S01]  /*18f0*/  CCTL.IVALL ;  /* 0x00000000ff00798f */ /* 0x000fe20002000000 */
[----:B------:R-:W-:Y:S05]  /*1900*/  BRA `(.L_x_22) ;  /* 0x0000000000047947 */ /* 0x000fea0003800000 */
.L_x_21:
[----:B------:R-:W-:Y:S06]  /*1910*/  BAR.SYNC.DEFER_BLOCKING 0x0 ;  /* 0x0000000000007b1d */ /* 0x000fec0000010000 */
.L_x_22:
[----:B------:R-:W-:Y:S05]  /*1920*/  BRA.U UP0, `(.L_x_23) ;  /* 0x00000019001c7547 */ /* 0x000fea000b800000 */
[----:B------:R-:W2:Y:S01]  /*1930*/  LDCU UR6, c[0x0][0x38c] ;  /* 0x00007180ff0677ac */ /* 0x000ea20008000800 */
[----:B------:R-:W-:Y:S01]  /*1940*/  PLOP3.LUT P1, PT, PT, PT, UP4, 0x80, 0x8 ;  /* 0x000000000008781c */ /* 0x000fe20003f2f048 */
[----:B------:R-:W-:Y:S01]  /*1950*/  IMAD.MOV.U32 R12, RZ, RZ, 0x1 ;  /* 0x00000001ff0c7424 */ /* 0x000fe200078e00ff */
[----:B------:R-:W-:Y:S02]  /*1960*/  ISETP.NE.AND P2, PT, R0, RZ, P3 ;  /* 0x000000ff0000720c */ /* 0x000fe40001f45270 */
[----:B------:R-:W-:Y:S02]  /*1970*/  CS2R R10, SRZ ;  /* 0x00000000000a7805 */ /* 0x000fe4000001ff00 */
[----:B------:R-:W-:Y:S01]  /*1980*/  PLOP3.LUT P1, PT, P1, PT, PT, 0x8, 0x80 ;  /* 0x000000000080781c */ /* 0x000fe20000f2e170 */
[----:B------:R-:W-:Y:S01]  /*1990*/  IMAD.MOV.U32 R9, RZ, RZ, RZ ;  /* 0x000000ffff097224 */ /* 0x000fe200078e00ff */
[----:B------:R-:W3:Y:S01]  /*19a0*/  LDCU UR39, c[0x0][0x370] ;  /* 0x00006e00ff2777ac */ /* 0x000ee20008000800 */
[----:B------:R-:W-:Y:S01]  /*19b0*/  IMAD.MOV.U32 R8, RZ, RZ, 0x1 ;  /* 0x00000001ff087424 */ /* 0x000fe200078e00ff */
[----:B------:R-:W4:Y:S01]  /*19c0*/  LDCU.64 UR26, c[0x0][0x348] ;  /* 0x00006900ff1a77ac */ /* 0x000f220008000a00 */
[----:B------:R-:W-:Y:S01]  /*19d0*/  ULEA.HI UR44, UR23, UR47, URZ, 0x19 ;  /* 0x0000002f172c7291 */ /* 0x000fe2000f8fc8ff */
[----:B------:R-:W1:Y:S01]  /*19e0*/  LDCU UR38, c[0x0][0x374] ;  /* 0x00006e80ff2677ac */ /* 0x000e620008000800 */
[----:B--2---:R-:W-:-:S02]  /*19f0*/  UIADD3 UR5, UPT, UPT, UR6, 0x7f, URZ ;  /* 0x0000007f06057890 */ /* 0x004fc4000fffe0ff */
[----:B------:R-:W-:Y:S02]  /*1a00*/  UIADD3 UR48, UPT, UPT, UR6, 0xfe, URZ ;  /* 0x000000fe06307890 */ /* 0x000fe4000fffe0ff */
[----:B------:R-:W-:Y:S01]  /*1a10*/  USHF.R.S32.HI UR4, URZ, 0x1f, UR5 ;  /* 0x0000001fff047899 */ /* 0x000fe20008011405 */
[----:B------:R-:W-:-:S03]  /*1a20*/  UMOV UR7, URZ ;  /* 0x000000ff00077c82 */ /* 0x000fc60008000000 */
[----:B------:R-:W-:Y:S02]  /*1a30*/  ULEA.HI UR4, UR4, UR5, URZ, 0x7 ;  /* 0x0000000504047291 */ /* 0x000fe4000f8f38ff */
[----:B------:R-:W-:Y:S02]  /*1a40*/  UIADD3 UR5, UPT, UPT, UR6, -0x1, URZ ;  /* 0xffffffff06057890 */ /* 0x000fe4000fffe0ff */
[----:B------:R-:W-:Y:S02]  /*1a50*/  USHF.R.S32.HI UR41, URZ, 0x7, UR4 ;  /* 0x00000007ff297899 */ /* 0x000fe40008011404 */
[----:B------:R-:W-:Y:S02]  /*1a60*/  UISETP.GE.U32.AND UP1, UPT, UR5, -0xff, UPT ;  /* 0xffffff010500788c */ /* 0x000fe4000bf26070 */
[----:B------:R-:W-:-:S04]  /*1a70*/  UISETP.LT.U32.AND UP0, UPT, UR41, 0xd, UPT ;  /* 0x0000000d2900788c */ /* 0x000fc8000bf01070 */
[----:B------:R-:W-:Y:S02]  /*1a80*/  USEL UR40, UR41, 0xd, UP0 ;  /* 0x0000000d29287887 */ /* 0x000fe40008000000 */
[----:B------:R-:W-:Y:S02]  /*1a90*/  UISETP.NE.AND UP0, UPT, UR18, URZ, UPT ;  /* 0x000000ff1200728c */ /* 0x000fe4000bf05270 */
[----:B------:R-:W-:Y:S02]  /*1aa0*/  UIADD3 UR4, UPT, UPT, UR40, -0x1, URZ ;  /* 0xffffffff28047890 */ /* 0x000fe4000fffe0ff */
[----:B------:R-:W-:Y:S02]  /*1ab0*/  @UP1 UIADD3 UR4, UPT, UPT, UR40, URZ, URZ ;  /* 0x000000ff28041290 */ /* 0x000fe4000fffe0ff */
[----:B------:R-:W-:Y:S02]  /*1ac0*/  USEL UR24, UR43, 0x2, UP0 ;  /* 0x000000022b187887 */ /* 0x000fe40008000000 */
[----:B------:R-:W-:-:S02]  /*1ad0*/  UIADD3 UR45, UPT, UPT, UR41, -UR40, URZ ;  /* 0x80000028292d7290 */ /* 0x000fc4000fffe0ff */
[----:B------:R-:W-:Y:S02]  /*1ae0*/  UIADD3 UR28, UPT, UPT, UR4, 0x1, URZ ;  /* 0x00000001041c7890 */ /* 0x000fe4000fffe0ff */
[----:B-1-34-:R-:W-:-:S12]  /*1af0*/  UIADD3 UR43, UPT, UPT, -UR4, URZ, URZ ;  /* 0x000000ff042b7290 */ /* 0x01afd8000fffe1ff */
.L_x_43:
[----:B------:R-:W-:Y:S01]  /*1b00*/  UISETP.NE.AND UP0, UPT, UR46, URZ, UPT ;  /* 0x000000ff2e00728c */ /* 0x000fe2000bf05270 */
[----:B-1----:R-:W1:Y:S08]  /*1b10*/  S2UR UR46, SR_CgaCtaId ;  /* 0x00000000002e79c3 */ /* 0x002e700000008800 */
[----:B------:R-:W-:Y:S05]  /*1b20*/  BRA.U UP0, `(.L_x_24) ;  /* 0x0000000100347547 */ /* 0x000fea000b800000 */
[----:B------:R-:W2:Y:S01]  /*1b30*/  S2R R0, SR_CgaCtaId ;  /* 0x0000000000007919 */ /* 0x000ea20000008800 */
[----:B------:R-:W-:Y:S02]  /*1b40*/  MOV R3, 0x400 ;  /* 0x0000040000037802 */ /* 0x000fe40000000f00 */
[----:B------:R-:W-:Y:S02]  /*1b50*/  SHF.L.U32 R2, R8, 0x1f, RZ ;  /* 0x0000001f08027819 */ /* 0x000fe400000006ff */
[----:B--2---:R-:W-:-:S05]  /*1b60*/  LEA R0, R0, R3, 0x18 ;  /* 0x0000000300007211 */ /* 0x004fca00078ec0ff */
[----:B------:R-:W-:-:S04]  /*1b70*/  IMAD R3, R9, 0x8, R0 ;  /* 0x0000000809037824 */ /* 0x000fc800078e0200 */
[----:B------:R-:W2:Y:S02]  /*1b80*/  SYNCS.PHASECHK.TRANS64.TRYWAIT P0, [R3+URZ+0x170], R2 ;  /* 0x00017002030075a7 */ /* 0x000ea400080011ff */
[----:B--2---:R-:W-:Y:S05]  /*1b90*/  @!P0 BRA `(.L_x_25) ;  /* 0x0000006800c08947 */ /* 0x004fea0003800000 */
.L_x_133:
[----:B------:R-:W-:Y:S01]  /*1ba0*/  VIADD R9, R9, 0x1 ;  /* 0x0000000109097836 */ /* 0x000fe20000000000 */
[----:B------:R2:W-:Y:S04]  /*1bb0*/  SYNCS.ARRIVE.TRANS64.A1T0 RZ, [R3+URZ+0x160], RZ ;  /* 0x000160ff03ff79a7 */ /* 0x0005e800081000ff */
[----:B------:R-:W-:-:S04]  /*1bc0*/  ISETP.NE.AND P0, PT, R9, 0x2, PT ;  /* 0x000000020900780c */ /* 0x000fc80003f05270 */
[----:B------:R-:W-:Y:S02]  /*1bd0*/  SEL R9, R9, RZ, P0 ;  /* 0x000000ff09097207 */ /* 0x000fe40000000000 */
[----:B--2---:R-:W-:-:S04]  /*1be0*/  SEL R3, RZ, 0x1, P0 ;  /* 0x00000001ff037807 */ /* 0x004fc80000000000 */
[----:B------:R-:W-:-:S07]  /*1bf0*/  LOP3.LUT R8, R8, R3, RZ, 0x3c, !PT ;  /* 0x0000000308087212 */ /* 0x000fce00078e3cff */
.L_x_24:
[----:B------:R-:W-:Y:S01]  /*1c00*/  UMOV UR6, 0x400 ;  /* 0x0000040000067882 */ /* 0x000fe20000000000 */
[----:B------:R-:W-:Y:S01]  /*1c10*/  UISETP.GE.U32.AND UP0, UPT, UR48, 0xff, UPT ;  /* 0x000000ff3000788c */ /* 0x000fe2000bf06070 */
[----:B------:R-:W-:Y:S01]  /*1c20*/  SHF.L.U32 R0, R12, 0x1f, RZ ;  /* 0x0000001f0c007819 */ /* 0x000fe200000006ff */
[----:B-1----:R-:W-:Y:S02]  /*1c30*/  ULEA UR6, UR46, UR6, 0x18 ;  /* 0x000000062e067291 */ /* 0x002fe4000f8ec0ff */
[----:B------:R-:W-:Y:S02]  /*1c40*/  ULEA UR11, UR30, UR44, 0x7 ;  /* 0x0000002c1e0b7291 */ /* 0x000fe4000f8e38ff */
[----:B------:R-:W-:Y:S01]  /*1c50*/  ULEA UR4, UR7, UR6, 0x3 ;  /* 0x0000000607047291 */ /* 0x000fe2000f8e18ff */
[----:B------:R-:W-:-:S08]  /*1c60*/  UMOV UR13, URZ ;  /* 0x000000ff000d7c82 */ /* 0x000fd00008000000 */
[----:B------:R1:W2:Y:S01]  /*1c70*/  SYNCS.PHASECHK.TRANS64.TRYWAIT P0, [UR4+0x68], R0 ;  /* 0x00006800ff0075a7 */ /* 0x0002a20008001104 */
[----:B------:R-:W-:-:S04]  /*1c80*/  ULEA.HI UR4, UR31, UR31, URZ, 0x1 ;  /* 0x0000001f1f047291 */ /* 0x000fc8000f8f08ff */
[----:B------:R-:W-:-:S04]  /*1c90*/  USHF.L.U32 UR4, UR4, 0x6, URZ ;  /* 0x0000000604047899 */ /* 0x000fc800080006ff */
[----:B------:R-:W-:Y:S01]  /*1ca0*/  ULOP3.LUT UR35, UR47, 0xffffff80, UR4, 0xf8, !UPT ;  /* 0xffffff802f237892 */ /* 0x000fe2000f8ef804 */
[----:B------:R-:W-:Y:S11]  /*1cb0*/  BRA.U !UP0, `(.L_x_26) ;  /* 0x0000000108c47547 */ /* 0x000ff6000b800000 */
[----:B------:R-:W-:Y:S01]  /*1cc0*/  UMOV UR16, UR43 ;  /* 0x0000002b00107c82 */ /* 0x000fe20008000000 */
[----:B------:R-:W-:Y:S01]  /*1cd0*/  UMOV UR4, UR7 ;  /* 0x0000000700047c82 */ /* 0x000fe20008000000 */
[----:B------:R-:W-:-:S05]  /*1ce0*/  UMOV UR34, URZ ;  /* 0x000000ff00227c82 */ /* 0x000fca0008000000 */
.L_x_32:
[----:B------:R-:W-:Y:S01]  /*1cf0*/  ULEA UR33, UR4, UR6, 0x3 ;  /* 0x0000000604217291 */ /* 0x000fe2000f8e18ff */
[----:B------:R-:W-:Y:S01]  /*1d00*/  @P3 MOV R2, 0x8000 ;  /* 0x0000800000023802 */ /* 0x000fe20000000f00 */
[----:B--234-:R-:W-:Y:S10]  /*1d10*/  @P0 BRA `(.L_x_27) ;  /* 0x00000000000c0947 */ /* 0x01cff40003800000 */
[----:B------:R-:W-:-:S04]  /*1d20*/  SHF.L.U32 R3, R12, 0x1f, RZ ;  /* 0x0000001f0c037819 */ /* 0x000fc800000006ff */
[----:B------:R-:W2:Y:S02]  /*1d30*/  SYNCS.PHASECHK.TRANS64.TRYWAIT P0, [UR33+0x68], R3 ;  /* 0x00006803ff0075a7 */ /* 0x000ea40008001121 */
[----:B--2---:R-:W-:Y:S05]  /*1d40*/  @!P0 BRA `(.L_x_28) ;  /* 0x0000006800688947 */ /* 0x004fea0003800000 */
.L_x_27:
[----:B------:R2:W-:Y:S01]  /*1d50*/  @P3 SYNCS.ARRIVE.TRANS64 RZ, [UR33], R2 ;  /* 0x00000002ffff39a7 */ /* 0x0005e20008000021 */
[----:B------:R-:W-:Y:S02]  /*1d60*/  ULOP3.LUT UR5, UR24, 0x2, URZ, 0xfc, !UPT ;  /* 0x0000000218057892 */ /* 0x000fe4000f8efcff */
[----:B------:R-:W-:Y:S02]  /*1d70*/  UIADD3 UR16, UPT, UPT, UR16, 0x1, URZ ;  /* 0x0000000110107890 */ /* 0x000fe4000fffe0ff */
[----:B------:R-:W-:Y:S02]  /*1d80*/  UISETP.NE.AND UP0, UPT, UR5, 0x2, UPT ;  /* 0x000000020500788c */ /* 0x000fe4000bf05270 */
[----:B------:R-:W-:-:S07]  /*1d90*/  UISETP.NE.AND UP2, UPT, UR16, 0x1, UPT ;  /* 0x000000011000788c */ /* 0x000fce000bf45270 */
[----:B------:R-:W-:Y:S05]  /*1da0*/  BRA.U UP0, `(.L_x_29) ;  /* 0x0000000100047547 */ /* 0x000fea000b800000 */
[----:B------:R-:W-:Y:S05]  /*1db0*/  BPT.TRAP 0x1 ;  /* 0x000000040000795c */ /* 0x000fea0000300000 */
.L_x_29:
[----:B------:R-:W-:Y:S04]  /*1dc0*/  BSSY.RECONVERGENT B0, `(.L_x_30) ;  /* 0x0000003000007945 */ /* 0x000fe80003800200 */
[----:B------:R-:W-:Y:S05]  /*1dd0*/  @!P2 BRA `(.L_x_31) ;  /* 0x000000000004a947 */ /* 0x000fea0003800000 */
[----:B------:R-:W-:Y:S05]  /*1de0*/  BPT.TRAP 0x1 ;  /* 0x000000040000795c */ /* 0x000fea0000300000 */
.L_x_31:
[----:B------:R-:W-:Y:S05]  /*1df0*/  BSYNC.RECONVERGENT B0 ;  /* 0x0000000000007941 */ /* 0x000fea0003800200 */
.L_x_30:
[----:B------:R-:W-:Y:S02]  /*1e00*/  UIADD3 UR5, UPT, UPT, UR4, 0x1, URZ ;  /* 0x0000000104057890 */ /* 0x000fe4000fffe0ff */
[----:B------:R-:W-:Y:S02]  /*1e10*/  USHF.L.U32 UR32, UR4, 0xd, URZ ;  /* 0x0000000d04207899 */ /* 0x000fe400080006ff */
[----:B------:R-:W-:Y:S02]  /*1e20*/  UISETP.NE.AND UP0, UPT, UR5, 0xd, UPT ;  /* 0x0000000d0500788c */ /* 0x000fe4000bf05270 */
[----:B------:R-:W-:Y:S02]  /*1e30*/  UIADD3 UR14, UP1, UPT, UR26, 0x80, URZ ;  /* 0x000000801a0e7890 */ /* 0x000fe4000ff3e0ff */
[----:B------:R-:W-:Y:S02]  /*1e40*/  USEL UR8, URZ, 0x1, UP0 ;  /* 0x00000001ff087887 */ /* 0x000fe40008000000 */
[----:B------:R-:W-:-:S02]  /*1e50*/  USEL UR7, UR5, URZ, UP0 ;  /* 0x000000ff05077287 */ /* 0x000fc40008000000 */
[----:B------:R-:W-:Y:S02]  /*1e60*/  UIADD3 UR4, UP0, UPT, UR26, 0x180, URZ ;  /* 0x000001801a047890 */ /* 0x000fe4000ff1e0ff */
[----:B------:R-:W-:Y:S01]  /*1e70*/  ULEA UR5, UR7, UR6, 0x3 ;  /* 0x0000000607057291 */ /* 0x000fe2000f8e18ff */
[----:B------:R-:W-:Y:S01]  /*1e80*/  LOP3.LUT R12, R12, UR8, RZ, 0x3c, !PT ;  /* 0x000000080c0c7c12 */ /* 0x000fe2000f8e3cff */
[----:B------:R-:W-:Y:S02]  /*1e90*/  ULOP3.LUT UR8, UR32, UR23, URZ, 0xfc, !UPT ;  /* 0x0000001720087292 */ /* 0x000fe4000f8efcff */
[----:B------:R-:W-:Y:S01]  /*1ea0*/  ULOP3.LUT UR33, UR33, 0xfefffff8, URZ, 0xc0, !UPT ;  /* 0xfefffff821217892 */ /* 0x000fe2000f8ec0ff */
[----:B-1----:R-:W-:Y:S01]  /*1eb0*/  SHF.L.U32 R0, R12, 0x1f, RZ ;  /* 0x0000001f0c007819 */ /* 0x002fe200000006ff */
[----:B------:R-:W-:Y:S02]  /*1ec0*/  UIADD3.X UR15, UPT, UPT, URZ, UR27, URZ, UP1, !UPT ;  /* 0x0000001bff0f7290 */ /* 0x000fe40008ffe4ff */
[----:B------:R-:W-:Y:S01]  /*1ed0*/  UIADD3 UR32, UPT, UPT, UR6, 0x4300, UR32 ;  /* 0x0000430006207890 */ /* 0x000fe2000fffe020 */
[----:B------:R3:W4:Y:S01]  /*1ee0*/  SYNCS.PHASECHK.TRANS64.TRYWAIT P0, [UR5+0x68], R0 ;  /* 0x00006800ff0075a7 */ /* 0x0007220008001105 */
[----:B------:R-:W-:-:S02]  /*1ef0*/  UIADD3 UR8, UPT, UPT, UR6, 0x1e300, UR8 ;  /* 0x0001e30006087890 */ /* 0x000fc4000fffe008 */
[----:B------:R-:W-:Y:S02]  /*1f00*/  UIADD3.X UR5, UPT, UPT, URZ, UR27, URZ, UP0, !UPT ;  /* 0x0000001bff057290 */ /* 0x000fe400087fe4ff */
[----:B------:R-:W-:Y:S01]  /*1f10*/  UPRMT UR13, URZ, 0x5410, UR22 ;  /* 0x00005410ff0d7896 */ /* 0x000fe20008000016 */
[----:B------:R-:W-:Y:S01]  /*1f20*/  UMOV UR18, 0x0 ;  /* 0x0000000000127882 */ /* 0x000fe20000000000 */
[----:B------:R-:W-:Y:S01]  /*1f30*/  UMOV UR19, 0x10000000 ;  /* 0x1000000000137882 */ /* 0x000fe20000000000 */
[----:B------:R-:W-:Y:S01]  /*1f40*/  UMOV UR10, UR34 ;  /* 0x00000022000a7c82 */ /* 0x000fe20008000000 */
[----:B------:R-:W-:Y:S01]  /*1f50*/  UMOV UR12, UR36 ;  /* 0x00000024000c7c82 */ /* 0x000fe20008000000 */
[----:B------:R-:W-:Y:S01]  /*1f60*/  UMOV UR9, UR33 ;  /* 0x0000002100097c82 */ /* 0x000fe20008000000 */
[----:B------:R1:W-:Y:S03]  /*1f70*/  UTMALDG.3D.2CTA [UR32], [UR14], desc[UR18] ;  /* 0x000012200e0075b4 */ /* 0x0003e60008211000 */
[----:B------:R2:W-:Y:S01]  /*1f80*/  UTMALDG.3D.MULTICAST.2CTA [UR8], [UR4], UR13, desc[UR18] ;  /* 0x00001208040073b4 */ /* 0x0005e2000821180d */
[----:B-1----:R-:W-:Y:S01]  /*1f90*/  UIADD3 UR34, UPT, UPT, UR34, 0x80, URZ ;  /* 0x0000008022227890 */ /* 0x002fe2000fffe0ff */
[----:B--2---:R-:W-:Y:S01]  /*1fa0*/  UMOV UR13, UR28 ;  /* 0x0000001c000d7c82 */ /* 0x004fe20008000000 */
[----:B------:R-:W-:Y:S01]  /*1fb0*/  UMOV UR4, UR7 ;  /* 0x0000000700047c82 */ /* 0x000fe20008000000 */
[----:B------:R-:W-:Y:S09]  /*1fc0*/  BRA.U UP2, `(.L_x_32) ;  /* 0xfffffffd02487547 */ /* 0x000ff2000b83ffff */
.L_x_26:
[----:B------:R-:W-:Y:S01]  /*1fd0*/  ULEA UR4, UR7, UR6, 0x3 ;  /* 0x0000000607047291 */ /* 0x000fe2000f8e18ff */
[----:B-1-3--:R-:W-:Y:S01]  /*1fe0*/  SHF.L.U32 R0, R12, 0x1f, RZ ;  /* 0x0000001f0c007819 */ /* 0x00afe200000006ff */
[----:B------:R-:W-:Y:S01]  /*1ff0*/  @!P1 SYNCS.ARRIVE.TRANS64.A1T0 RZ, [UR6+0xf8], RZ ;  /* 0x0000f8ffffff99a7 */ /* 0x000fe20008100006 */
[----:B------:R-:W-:-:S06]  /*2000*/  UISETP.GT.AND UP0, UPT, UR41, UR40, UPT ;  /* 0x000000282900728c */ /* 0x000fcc000bf04270 */
[----:B--2-4-:R1:W2:Y:S03]  /*2010*/  SYNCS.PHASECHK.TRANS64.TRYWAIT P0, [UR4+0x68], R0 ;  /* 0x00006800ff0075a7 */ /* 0x0142a60008001104 */
[----:B------:R-:W-:Y:S05]  /*2020*/  BRA.U !UP0, `(.L_x_33) ;  /* 0x0000000108c47547 */ /* 0x000fea000b800000 */
[----:B------:R-:W-:Y:S01]  /*2030*/  UIADD3 UR25, UPT, UPT, UR45, UR13, URZ ;  /* 0x0000000d2d197290 */ /* 0x000fe2000fffe0ff */
[----:B------:R-:W-:-:S11]  /*2040*/  UMOV UR4, UR7 ;  /* 0x0000000700047c82 */ /* 0x000fd60008000000 */
.L_x_39:
[----:B------:R-:W-:Y:S01]  /*2050*/  ULEA UR17, UR4, UR6, 0x3 ;  /* 0x0000000604117291 */ /* 0x000fe2000f8e18ff */
[----:B--2---:R-:W-:Y:S01]  /*2060*/  @P3 MOV R2, 0x8000 ;  /* 0x0000800000023802 */ /* 0x004fe20000000f00 */
[----:B--2-4-:R-:W-:Y:S10]  /*2070*/  @P0 BRA `(.L_x_34) ;  /* 0x00000000000c0947 */ /* 0x014ff40003800000 */
[----:B------:R-:W-:-:S04]  /*2080*/  SHF.L.U32 R3, R12, 0x1f, RZ ;  /* 0x0000001f0c037819 */ /* 0x000fc800000006ff */
[----:B------:R-:W2:Y:S02]  /*2090*/  SYNCS.PHASECHK.TRANS64.TRYWAIT P0, [UR17+0x68], R3 ;  /* 0x00006803ff0075a7 */ /* 0x000ea40008001111 */
[----:B--2---:R-:W-:Y:S05]  /*20a0*/  @!P0 BRA `(.L_x_35) ;  /* 0x0000006400a88947 */ /* 0x004fea0003800000 */
.L_x_34:
[----:B------:R2:W-:Y:S01]  /*20b0*/  @P3 SYNCS.ARRIVE.TRANS64 RZ, [UR17], R2 ;  /* 0x00000002ffff39a7 */ /* 0x0005e20008000011 */
[----:B------:R-:W-:-:S04]  /*20c0*/  ULOP3.LUT UR5, UR24, 0x2, URZ, 0xfc, !UPT ;  /* 0x0000000218057892 */ /* 0x000fc8000f8efcff */
[----:B------:R-:W-:-:S09]  /*20d0*/  UISETP.NE.AND UP0, UPT, UR5, 0x2, UPT ;  /* 0x000000020500788c */ /* 0x000fd2000bf05270 */
[----:B------:R-:W-:Y:S05]  /*20e0*/  BRA.U UP0, `(.L_x_36) ;  /* 0x0000000100047547 */ /* 0x000fea000b800000 */
[----:B------:R-:W-:Y:S05]  /*20f0*/  BPT.TRAP 0x1 ;  /* 0x000000040000795c */ /* 0x000fea0000300000 */
.L_x_36:
[----:B------:R-:W-:Y:S04]  /*2100*/  BSSY.RECONVERGENT B0, `(.L_x_37) ;  /* 0x0000003000007945 */ /* 0x000fe80003800200 */
[----:B------:R-:W-:Y:S05]  /*2110*/  @!P2 BRA `(.L_x_38) ;  /* 0x000000000004a947 */ /* 0x000fea0003800000 */
[----:B------:R-:W-:Y:S05]  /*2120*/  BPT.TRAP 0x1 ;  /* 0x000000040000795c */ /* 0x000fea0000300000 */
.L_x_38:
[----:B------:R-:W-:Y:S05]  /*2130*/  BSYNC.RECONVERGENT B0 ;  /* 0x0000000000007941 */ /* 0x000fea0003800200 */
.L_x_37:
        /* <DEDUP_REMOVED lines=10> */
[----:B------:R-:W-:Y:S01]  /*21e0*/  USHF.L.U32 UR18, UR13, 0x7, URZ ;  /* 0x000000070d127899 */ /* 0x000fe200080006ff */
[----:B-1----:R-:W-:Y:S01]  /*21f0*/  SHF.L.U32 R0, R12, 0x1f, RZ ;  /* 0x0000001f0c007819 */ /* 0x002fe200000006ff */
[----:B------:R-:W-:Y:S02]  /*2200*/  ULOP3.LUT UR17, UR17, 0xfefffff8, URZ, 0xc0, !UPT ;  /* 0xfefffff811117892 */ /* 0x000fe4000f8ec0ff */
[----:B------:R-:W-:Y:S01]  /*2210*/  UIADD3 UR16, UPT, UPT, UR6, 0x4300, UR16 ;  /* 0x0000430006107890 */ /* 0x000fe2000fffe010 */
[----:B------:R3:W4:Y:S01]  /*2220*/  SYNCS.PHASECHK.TRANS64.TRYWAIT P0, [UR5+0x68], R0 ;  /* 0x00006800ff0075a7 */ /* 0x0007220008001105 */
[----:B------:R-:W-:-:S02]  /*2230*/  UIADD3.X UR5, UPT, UPT, URZ, UR27, URZ, UP1, !UPT ;  /* 0x0000001bff057290 */ /* 0x000fc40008ffe4ff */
[----:B------:R-:W-:Y:S02]  /*2240*/  UIADD3 UR8, UPT, UPT, UR6, 0x1e300, UR8 ;  /* 0x0001e30006087890 */ /* 0x000fe4000fffe008 */
[----:B------:R-:W-:Y:S02]  /*2250*/  UPRMT UR21, URZ, 0x5410, UR22 ;  /* 0x00005410ff157896 */ /* 0x000fe40008000016 */
[----:B------:R-:W-:Y:S01]  /*2260*/  UIADD3.X UR15, UPT, UPT, URZ, UR27, URZ, UP0, !UPT ;  /* 0x0000001bff0f7290 */ /* 0x000fe200087fe4ff */
[----:B------:R-:W-:Y:S01]  /*2270*/  UMOV UR30, 0x0 ;  /* 0x00000000001e7882 */ /* 0x000fe20000000000 */
[----:B------:R-:W-:Y:S01]  /*2280*/  UMOV UR31, 0x10000000 ;  /* 0x10000000001f7882 */ /* 0x000fe20000000000 */
[----:B------:R-:W-:Y:S01]  /*2290*/  UMOV UR19, UR35 ;  /* 0x0000002300137c82 */ /* 0x000fe20008000000 */
[----:B------:R-:W-:Y:S01]  /*22a0*/  UMOV UR20, UR36 ;  /* 0x0000002400147c82 */ /* 0x000fe20008000000 */
[----:B------:R-:W-:Y:S01]  /*22b0*/  UMOV UR12, UR36 ;  /* 0x00000024000c7c82 */ /* 0x000fe20008000000 */
[----:B------:R-:W-:Y:S01]  /*22c0*/  UMOV UR9, UR17 ;  /* 0x0000001100097c82 */ /* 0x000fe20008000000 */
[----:B------:R-:W-:Y:S01]  /*22d0*/  UMOV UR10, UR18 ;  /* 0x00000012000a7c82 */ /* 0x000fe20008000000 */
[----:B------:R1:W-:Y:S01]  /*22e0*/  UTMALDG.3D.2CTA [UR16], [UR4], desc[UR30] ;  /* 0x00001e10040075b4 */ /* 0x0003e20008211000 */
[----:B------:R-:W-:-:S04]  /*22f0*/  UIADD3 UR13, UPT, UPT, UR13, 0x1, URZ ;  /* 0x000000010d0d7890 */ /* 0x000fc8000fffe0ff */
[----:B------:R-:W-:Y:S01]  /*2300*/  UISETP.NE.AND UP0, UPT, UR13, UR25, UPT ;  /* 0x000000190d00728c */ /* 0x000fe2000bf05270 */
[----:B------:R3:W-:Y:S01]  /*2310*/  UTMALDG.3D.MULTICAST.2CTA [UR8], [UR14], UR21, desc[UR30] ;  /* 0x00001e080e0073b4 */ /* 0x0007e20008211815 */
[----:B-1----:R-:W-:-:S07]  /*2320*/  UMOV UR4, UR7 ;  /* 0x0000000700047c82 */ /* 0x002fce0008000000 */
[----:B---3--:R-:W-:Y:S05]  /*2330*/  BRA.U UP0, `(.L_x_39) ;  /* 0xfffffffd00447547 */ /* 0x008fea000b83ffff */
.L_x_33:
[C---:B------:R-:W-:Y:S01]  /*2340*/  LEA R3, R11.reuse, UR6, 0x3 ;  /* 0x000000060b037c11 */ /* 0x040fe2000f8e18ff */
[----:B------:R-:W-:Y:S01]  /*2350*/  NOP ;  /* 0x0000000000007918 */ /* 0x000fe20000000000 */
[----:B-1----:R-:W-:Y:S02]  /*2360*/  SHF.L.U32 R0, R10, 0x1f, RZ ;  /* 0x0000001f0a007819 */ /* 0x002fe400000006ff */
[----:B------:R-:W-:Y:S02]  /*2370*/  LEA R5, R11, UR6, 0x4 ;  /* 0x000000060b057c11 */ /* 0x000fe4000f8e20ff */
[----:B--2-4-:R-:W1:Y:S02]  /*2380*/  SYNCS.PHASECHK.TRANS64.TRYWAIT P0, [R3+URZ+0x100], R0 ;  /* 0x00010000030075a7 */ /* 0x014e6400080011ff */
[----:B-1----:R-:W-:Y:S05]  /*2390*/  @!P0 BRA `(.L_x_40) ;  /* 0x0000006400048947 */ /* 0x002fea0003800000 */
.L_x_136:
[----:B------:R-:W2:Y:S01]  /*23a0*/  LDS.128 R4, [R5+0x190] ;  /* 0x0001900005047984 */ /* 0x000ea20000000c00 */
[----:B------:R-:W-:Y:S01]  /*23b0*/  UISETP.GE.AND UP0, UPT, UR42, 0x1, UPT ;  /* 0x000000012a00788c */ /* 0x000fe2000bf06270 */
[----:B------:R-:W-:Y:S01]  /*23c0*/  @!PT LDS RZ, [RZ] ;  /* 0x00000000fffff984 */ /* 0x000fe20000000800 */
[----:B------:R-:W-:Y:S01]  /*23d0*/  @!PT LDS RZ, [RZ] ;  /* 0x00000000fffff984 */ /* 0x000fe20000000800 */
[----:B------:R-:W-:Y:S01]  /*23e0*/  @!PT LDS RZ, [RZ] ;  /* 0x00000000fffff984 */ /* 0x000fe20000000800 */
[----:B------:R-:W-:Y:S01]  /*23f0*/  @!PT LDS RZ, [RZ] ;  /* 0x00000000fffff984 */ /* 0x000fe20000000800 */
[----:B------:R3:W-:Y:S06]  /*2400*/  MEMBAR.ALL.CTA ;  /* 0x0000000000007992 */ /* 0x0007ec0000008000 */
[----:B---3--:R-:W3:Y:S01]  /*2410*/  FENCE.VIEW.ASYNC.S ;  /* 0x00000000000073c6 */ /* 0x008ee20000000000 */
[----:B--2---:R-:W-:-:S13]  /*2420*/  LOP3.LUT P0, RZ, R6, 0x1, RZ, 0xc0, !PT ;  /* 0x0000000106ff7812 */ /* 0x004fda000780c0ff */
[----:B---3--:R-:W-:Y:S01]  /*2430*/  VOTEU.ANY UP1, P0 ;  /* 0x0000000000ff7886 */ /* 0x008fe20000020100 */
[----:B------:R-:W-:-:S13]  /*2440*/  PLOP3.LUT P0, PT, PT, PT, UP1, 0x80, 0x8 ;  /* 0x000000000008781c */ /* 0x000fda0003f0f018 */
[----:B-1----:R-:W-:Y:S02]  /*2450*/  @P0 LOP3.LUT R0, R5, 0xffff, RZ, 0xc0, !PT ;  /* 0x0000ffff05000812 */ /* 0x002fe400078ec0ff */
[----:B------:R-:W-:Y:S02]  /*2460*/  @P0 MOV R2, R4 ;  /* 0x0000000400020202 */ /* 0x000fe40000000f00 */
[----:B------:R-:W-:Y:S01]  /*2470*/  @P0 R2UR UR5, R0 ;  /* 0x00000000000502ca */ /* 0x000fe200000e0000 */
[----:B------:R-:W-:Y:S01]  /*2480*/  VIADD R0, R3, 0x110 ;  /* 0x0000011003007836 */ /* 0x000fe20000000000 */
[----:B------:R-:W-:Y:S02]  /*2490*/  @P0 SHF.R.U32.HI R4, RZ, 0x10, R5 ;  /* 0x00000010ff040819 */ /* 0x000fe40000011605 */
[----:B------:R-:W-:Y:S02]  /*24a0*/  @P0 R2UR UR8, R2 ;  /* 0x00000000020802ca */ /* 0x000fe400000e0000 */
[----:B------:R-:W-:-:S02]  /*24b0*/  PRMT R0, RZ, 0x654, R0 ;  /* 0x00000654ff007816 */ /* 0x000fc40000000000 */
[----:B------:R-:W-:Y:S02]  /*24c0*/  @P0 R2UR UR4, R4 ;  /* 0x00000000040402ca */ /* 0x000fe400000e0000 */
[----:B------:R1:W-:Y:S03]  /*24d0*/  SYNCS.ARRIVE.TRANS64.RED.A1T0 RZ, [R0+URZ], RZ ;  /* 0x000000ff00ff79a7 */ /* 0x0003e600081004ff */
[----:B------:R-:W-:-:S04]  /*24e0*/  @UP1 UMOV UR29, UR5 ;  /* 0x00000005001d1c82 */ /* 0x000fc80008000000 */
[----:B------:R-:W-:-:S04]  /*24f0*/  @UP1 UMOV UR37, UR8 ;  /* 0x0000000800251c82 */ /* 0x000fc80008000000 */
[----:B------:R-:W-:Y:S01]  /*2500*/  @UP1 UMOV UR36, UR4 ;  /* 0x0000000400241c82 */ /* 0x000fe20008000000 */
[----:B------:R-:W-:Y:S05]  /*2510*/  BRA.U !UP0, `(.L_x_41) ;  /* 0x0000000108d47547 */ /* 0x000fea000b800000 */
[----:B------:R-:W2:Y:S01]  /*2520*/  LDCU.128 UR12, c[0x0][0xb10] ;  /* 0x00016200ff0c77ac */ /* 0x000ea20008000c00 */
[----:B------:R-:W3:Y:S01]  /*2530*/  LDCU UR30, c[0x0][0xb20] ;  /* 0x00016400ff1e77ac */ /* 0x000ee20008000800 */
[----:B------:R-:W4:Y:S01]  /*2540*/  LDCU UR25, c[0x0][0xb0c] ;  /* 0x00016180ff1977ac */ /* 0x000f220008000800 */
[----:B------:R-:W1:Y:S01]  /*2550*/  LDCU.64 UR10, c[0x0][0xb28] ;  /* 0x00016500ff0a77ac */ /* 0x000e620008000a00 */
[----:B------:R-:W-:Y:S02]  /*2560*/  UISETP.NE.AND UP3, UPT, UR42, 0x1, UPT ;  /* 0x000000012a00788c */ /* 0x000fe4000bf65270 */
[----:B--2---:R-:W-:Y:S02]  /*2570*/  UIMAD.WIDE.U32 UR8, UR38, UR15, URZ ;  /* 0x0000000f260872a5 */ /* 0x004fe4000f8e00ff */
[----:B------:R-:W-:Y:S02]  /*2580*/  UIMAD.WIDE.U32 UR4, UR39, UR12, URZ ;  /* 0x0000000c270472a5 */ /* 0x000fe4000f8e00ff */
[----:B------:R-:W-:-:S02]  /*2590*/  UISETP.NE.AND UP0, UPT, UR14, 0x1, UPT ;  /* 0x000000010e00788c */ /* 0x000fc4000bf05270 */
[----:B------:R-:W-:Y:S01]  /*25a0*/  UIMAD.WIDE.U32 UR20, UR29, UR15, URZ ;  /* 0x0000000f1d1472a5 */ /* 0x000fe2000f8e00ff */
[----:B------:R-:W-:Y:S02]  /*25b0*/  UMOV UR8, UR9 ;  /* 0x0000000900087c82 */ /* 0x000fe40008000000 */
[----:B------:R-:W-:Y:S01]  /*25c0*/  UMOV UR4, UR5 ;  /* 0x0000000500047c82 */ /* 0x000fe20008000000 */
[----:B---3--:R-:W-:Y:S02]  /*25d0*/  USHF.R.U32.HI UR8, URZ, UR30, UR8 ;  /* 0x0000001eff087299 */ /* 0x008fe40008011608 */
[----:B----4-:R-:W-:Y:S02]  /*25e0*/  UISETP.NE.AND UP2, UPT, UR25, 0x1, UPT ;  /* 0x000000011900788c */ /* 0x010fe4000bf45270 */
[----:B------:R-:W-:Y:S02]  /*25f0*/  USHF.R.U32.HI UR4, URZ, UR13, UR4 ;  /* 0x0000000dff047299 */ /* 0x000fe40008011604 */
[----:B------:R-:W-:-:S02]  /*2600*/  USEL UR5, UR38, UR8, !UP0 ;  /* 0x0000000826057287 */ /* 0x000fc4000c000000 */
[----:B------:R-:W-:Y:S02]  /*2610*/  USEL UR8, UR39, UR4, !UP2 ;  /* 0x0000000427087287 */ /* 0x000fe4000d000000 */
[----:B-1----:R-:W-:Y:S01]  /*2620*/  UIMAD.WIDE.U32 UR16, UR5, UR10, URZ ;  /* 0x0000000a051072a5 */ /* 0x002fe2000f8e00ff */
[----:B------:R-:W-:Y:S01]  /*2630*/  UMOV UR4, UR21 ;  /* 0x0000001500047c82 */ /* 0x000fe20008000000 */
[----:B------:R-:W-:Y:S02]  /*2640*/  UIMAD.WIDE.U32 UR18, UR37, UR12, URZ ;  /* 0x0000000c251272a5 */ /* 0x000fe4000f8e00ff */
[----:B------:R-:W-:-:S03]  /*2650*/  UIMAD.WIDE.U32 UR20, UR8, UR10, URZ ;  /* 0x0000000a081472a5 */ /* 0x000fc6000f8e00ff */
[----:B------:R-:W-:Y:S01]  /*2660*/  UMOV UR16, UR17 ;  /* 0x0000001100107c82 */ /* 0x000fe20008000000 */
[----:B------:R-:W-:Y:S02]  /*2670*/  USHF.R.U32.HI UR4, URZ, UR30, UR4 ;  /* 0x0000001eff047299 */ /* 0x000fe40008011604 */
[----:B------:R-:W-:Y:S01]  /*2680*/  @UP3 USHF.R.U32.HI UR5, URZ, UR11, UR16 ;  /* 0x0000000bff053299 */ /* 0x000fe20008011610 */
[----:B------:R-:W-:Y:S01]  /*2690*/  UMOV UR18, UR19 ;  /* 0x0000001300127c82 */ /* 0x000fe20008000000 */
[----:B------:R-:W-:Y:S01]  /*26a0*/  UMOV UR20, UR21 ;  /* 0x0000001500147c82 */ /* 0x000fe20008000000 */
[----:B------:R-:W-:Y:S02]  /*26b0*/  USHF.R.U32.HI UR13, URZ, UR13, UR18 ;  /* 0x0000000dff0d7299 */ /* 0x000fe40008011612 */
[----:B------:R-:W-:Y:S02]  /*26c0*/  USEL UR4, UR29, UR4, !UP0 ;  /* 0x000000041d047287 */ /* 0x000fe4000c000000 */
[----:B------:R-:W-:-:S02]  /*26d0*/  @UP3 USHF.R.U32.HI UR8, URZ, UR11, UR20 ;  /* 0x0000000bff083299 */ /* 0x000fc40008011614 */
[----:B------:R-:W-:Y:S02]  /*26e0*/  UIMAD UR9, UR42, UR5, URZ ;  /* 0x000000052a0972a4 */ /* 0x000fe4000f8e02ff */
[----:B------:R-:W-:Y:S02]  /*26f0*/  USEL UR5, UR37, UR13, !UP2 ;  /* 0x0000000d25057287 */ /* 0x000fe4000d000000 */
[----:B------:R-:W-:Y:S02]  /*2700*/  UIMAD UR12, UR42, UR8, URZ ;  /* 0x000000082a0c72a4 */ /* 0x000fe4000f8e02ff */
[----:B------:R-:W-:Y:S02]  /*2710*/  UISETP.GE.AND UP0, UPT, UR4, UR9, UPT ;  /* 0x000000090400728c */ /* 0x000fe4000bf06270 */
[----:B------:R-:W-:Y:S02]  /*2720*/  UIMAD.WIDE.U32 UR16, UR4, UR10, URZ ;  /* 0x0000000a041072a5 */ /* 0x000fe4000f8e00ff */
[----:B------:R-:W-:-:S02]  /*2730*/  UISETP.GE.OR UP0, UPT, UR5, UR12, UP0 ;  /* 0x0000000c0500728c */ /* 0x000fc40008706670 */
        /* <DEDUP_REMOVED lines=19> */
.L_x_41:
[----:B------:R-:W2:Y:S02]  /*2870*/  LDCU UR4, c[0x0][0xb30] ;  /* 0x00016600ff0477ac */ /* 0x000ea40008000800 */
[----:B--2---:R-:W-:-:S09]  /*2880*/  UISETP.NE.AND UP0, UPT, UR4, 0x1, UPT ;  /* 0x000000010400788c */ /* 0x004fd2000bf05270 */
[----:B------:R-:W-:Y:S05]  /*2890*/  BRA.U UP0, `(.L_x_42) ;  /* 0x0000000100447547 */ /* 0x000fea000b800000 */
[----:B------:R-:W2:Y:S01]  /*28a0*/  LDCU.128 UR12, c[0x0][0xb10] ;  /* 0x00016200ff0c77ac */ /* 0x000ea20008000c00 */
[----:B------:R-:W3:Y:S01]  /*28b0*/  LDCU UR10, c[0x0][0xb0c] ;  /* 0x00016180ff0a77ac */ /* 0x000ee20008000800 */
[----:B------:R-:W4:Y:S01]  /*28c0*/  LDCU UR11, c[0x0][0xb20] ;  /* 0x00016400ff0b77ac */ /* 0x000f220008000800 */
[----:B--2---:R-:W-:Y:S02]  /*28d0*/  UIMAD.WIDE.U32 UR8, UR37, UR12, URZ ;  /* 0x0000000c250872a5 */ /* 0x004fe4000f8e00ff */
[----:B------:R-:W-:Y:S02]  /*28e0*/  UIMAD.WIDE.U32 UR4, UR29, UR15, URZ ;  /* 0x0000000f1d0472a5 */ /* 0x000fe4000f8e00ff */
[----:B---3--:R-:W-:Y:S02]  /*28f0*/  UISETP.NE.AND UP2, UPT, UR10, 0x1, UPT ;  /* 0x000000010a00788c */ /* 0x008fe4000bf45270 */
[----:B------:R-:W-:Y:S01]  /*2900*/  UISETP.NE.AND UP0, UPT, UR14, 0x1, UPT ;  /* 0x000000010e00788c */ /* 0x000fe2000bf05270 */
[----:B------:R-:W-:-:S02]  /*2910*/  UMOV UR8, UR9 ;  /* 0x0000000900087c82 */ /* 0x000fc40008000000 */
[----:B------:R-:W-:Y:S01]  /*2920*/  UMOV UR4, UR5 ;  /* 0x0000000500047c82 */ /* 0x000fe20008000000 */
[----:B------:R-:W-:Y:S02]  /*2930*/  USHF.R.U32.HI UR13, URZ, UR13, UR8 ;  /* 0x0000000dff0d7299 */ /* 0x000fe40008011608 */
[----:B----4-:R-:W-:Y:S02]  /*2940*/  USHF.R.U32.HI UR4, URZ, UR11, UR4 ;  /* 0x0000000bff047299 */ /* 0x010fe40008011604 */
[----:B------:R-:W-:Y:S02]  /*2950*/  USEL UR5, UR37, UR13, !UP2 ;  /* 0x0000000d25057287 */ /* 0x000fe4000d000000 */
[----:B------:R-:W-:-:S04]  /*2960*/  USEL UR4, UR29, UR4, !UP0 ;  /* 0x000000041d047287 */ /* 0x000fc8000c000000 */
[----:B------:R-:W-:Y:S02]  /*2970*/  UIADD3 UR8, UPT, UPT, UR5, -UR4, URZ ;  /* 0x8000000405087290 */ /* 0x000fe4000fffe0ff */
[----:B------:R-:W-:Y:S02]  /*2980*/  UIADD3 UR4, UPT, UPT, -UR5, UR4, URZ ;  /* 0x0000000405047290 */ /* 0x000fe4000fffe1ff */
[----:B------:R-:W-:Y:S02]  /*2990*/  UIMAD UR29, UR8, UR14, UR29 ;  /* 0x0000000e081d72a4 */ /* 0x000fe4000f8e021d */
[----:B------:R-:W-:-:S12]  /*29a0*/  UIMAD UR37, UR4, UR10, UR37 ;  /* 0x0000000a042572a4 */ /* 0x000fd8000f8e0225 */
.L_x_42:
[----:B------:R-:W-:Y:S01]  /*29b0*/  VIADD R11, R11, 0x1 ;  /* 0x000000010b0b7836 */ /* 0x000fe20000000000 */
[----:B------:R-:W-:Y:S01]  /*29c0*/  R2UR UR4, R88 ;  /* 0x00000000580472ca */ /* 0x000fe200000e0000 */
[----:B------:R-:W-:Y:S01]  /*29d0*/  UIADD3 UR31, UPT, UPT, UR37, UR63, URZ ;  /* 0x0000003f251f7290 */ /* 0x000fe2000fffe0ff */
[----:B------:R-:W-:Y:S02]  /*29e0*/  PLOP3.LUT P1, PT, PT, PT, PT, 0x80, 0x8 ;  /* 0x000000000008781c */ /* 0x000fe40003f2f070 */
[----:B------:R-:W-:-:S04]  /*29f0*/  ISETP.NE.AND P0, PT, R11, 0x2, PT ;  /* 0x000000020b00780c */ /* 0x000fc80003f05270 */
[----:B------:R-:W-:Y:S02]  /*2a00*/  SEL R3, RZ, 0x1, P0 ;  /* 0x00000001ff037807 */ /* 0x000fe40000000000 */
[----:B------:R-:W-:Y:S02]  /*2a10*/  SEL R11, R11, RZ, P0 ;  /* 0x000000ff0b0b7207 */ /* 0x000fe40000000000 */
[----:B------:R-:W-:Y:S01]  /*2a20*/  LOP3.LUT R10, R10, R3, RZ, 0x3c, !PT ;  /* 0x000000030a0a7212 */ /* 0x000fe200078e3cff */
[----:B------:R-:W-:Y:S01]  /*2a30*/  UIADD3 UR30, UPT, UPT, UR29, UR4, URZ ;  /* 0x000000041d1e7290 */ /* 0x000fe2000fffe0ff */
[----:B------:R-:W-:Y:S11]  /*2a40*/  BRA.U UP1, `(.L_x_43) ;  /* 0xfffffff1012c7547 */ /* 0x000ff6000b83ffff */
[----:B------:R-:W-:Y:S01]  /*2a50*/  UIADD3 UR8, UPT, UPT, UR6, 0x68, URZ ;  /* 0x0000006806087890 */ /* 0x000fe2000fffe0ff */
[----:B------:R-:W-:-:S03]  /*2a60*/  SHF.L.U32 R3, R12, 0x1f, RZ ;  /* 0x0000001f0c037819 */ /* 0x000fc600000006ff */
[----:B------:R-:W-:-:S09]  /*2a70*/  ULEA UR4, UR7, UR8, 0x3 ;  /* 0x0000000807047291 */ /* 0x000fd2000f8e18ff */
[----:B------:R-:W2:Y:S02]  /*2a80*/  SYNCS.PHASECHK.TRANS64.TRYWAIT P0, [UR4], R3 ;  /* 0x00000003ff0075a7 */ /* 0x000ea40008001104 */
[----:B--2---:R-:W-:Y:S05]  /*2a90*/  @!P0 BRA `(.L_x_44) ;  /* 0x0000005c00588947 */ /* 0x004fea0003800000 */
.L_x_138:
[----:B------:R-:W-:-:S04]  /*2aa0*/  UIADD3 UR4, UPT, UPT, UR7, 0x1, URZ ;  /* 0x0000000107047890 */ /* 0x000fc8000fffe0ff */
[----:B------:R-:W-:-:S04]  /*2ab0*/  UISETP.NE.AND UP0, UPT, UR4, 0xd, UPT ;  /* 0x0000000d0400788c */ /* 0x000fc8000bf05270 */
[----:B------:R-:W-:Y:S02]  /*2ac0*/  USEL UR6, URZ, 0x1, UP0 ;  /* 0x00000001ff067887 */ /* 0x000fe40008000000 */
[----:B------:R-:W-:-:S04]  /*2ad0*/  USEL UR4, UR4, URZ, UP0 ;  /* 0x000000ff04047287 */ /* 0x000fc80008000000 */
[----:B------:R-:W-:Y:S01]  /*2ae0*/  ULEA UR5, UR4, UR8, 0x3 ;  /* 0x0000000804057291 */ /* 0x000fe2000f8e18ff */
[----:B------:R-:W-:-:S04]  /*2af0*/  LOP3.LUT R2, R12, UR6, RZ, 0x3c, !PT ;  /* 0x000000060c027c12 */ /* 0x000fc8000f8e3cff */
[----:B-1----:R-:W-:-:S04]  /*2b00*/  SHF.L.U32 R3, R2, 0x1f, RZ ;  /* 0x0000001f02037819 */ /* 0x002fc800000006ff */
[----:B------:R-:W1:Y:S02]  /*2b10*/  SYNCS.PHASECHK.TRANS64.TRYWAIT P0, [UR5], R3 ;  /* 0x00000003ff0075a7 */ /* 0x000e640008001105 */
[----:B-1----:R-:W-:Y:S05]  /*2b20*/  @!P0 BRA `(.L_x_45) ;  /* 0x0000005c004c8947 */ /* 0x002fea0003800000 */
.L_x_140:
        /* <DEDUP_REMOVED lines=9> */
.L_x_142:
        /* <DEDUP_REMOVED lines=9> */
.L_x_144:
        /* <DEDUP_REMOVED lines=9> */
.L_x_146:
        /* <DEDUP_REMOVED lines=9> */
.L_x_148:
        /* <DEDUP_REMOVED lines=9> */
.L_x_150:
        /* <DEDUP_REMOVED lines=9> */
.L_x_152:
        /* <DEDUP_REMOVED lines=9> */
.L_x_154:
        /* <DEDUP_REMOVED lines=9> */
.L_x_156:
        /* <DEDUP_REMOVED lines=9> */
.L_x_158:
        /* <DEDUP_REMOVED lines=9> */
.L_x_160:
[----:B------:R-:W-:-:S04]  /*30d0*/  UIADD3 UR4, UPT, UPT, UR4, 0x1, URZ ;  /* 0x0000000104047890 */ /* 0x000fc8000fffe0ff */
[----:B------:R-:W-:-:S04]  /*30e0*/  UISETP.NE.AND UP0, UPT, UR4, 0xd, UPT ;  /* 0x0000000d0400788c */ /* 0x000fc8000bf05270 */
[----:B------:R-:W-:Y:S02]  /*30f0*/  USEL UR5, URZ, 0x1, UP0 ;  /* 0x00000001ff057887 */ /* 0x000fe40008000000 */
[----:B------:R-:W-:-:S04]  /*3100*/  USEL UR4, UR4, URZ, UP0 ;  /* 0x000000ff04047287 */ /* 0x000fc80008000000 */
[----:B------:R-:W-:Y:S01]  /*3110*/  ULEA UR4, UR4, UR8, 0x3 ;  /* 0x0000000804047291 */ /* 0x000fe2000f8e18ff */
[----:B-1----:R-:W-:-:S04]  /*3120*/  LOP3.LUT R3, R2, UR5, RZ, 0x3c, !PT ;  /* 0x0000000502037c12 */ /* 0x002fc8000f8e3cff */
[----:B------:R-:W-:Y:S01]  /*3130*/  SHF.L.U32 R3, R3, 0x1f, RZ ;  /* 0x0000001f03037819 */ /* 0x000fe200000006ff */
[----:B------:R-:W-:-:S07]  /*3140*/  IMAD.U32 R0, RZ, RZ, UR4 ;  /* 0x00000004ff007e24 */ /* 0x000fce000f8e00ff */
.L_x_56:
[----:B-1----:R1:W2:Y:S02]  /*3150*/  SYNCS.PHASECHK.TRANS64.TRYWAIT P0, [R0+URZ], R3 ;  /* 0x00000003000075a7 */ /* 0x0022a400080011ff */
[----:B--2---:R-:W-:Y:S05]  /*3160*/  @!P0 NANOSLEEP.SYNCS 0x989680 ;  /* 0x009896800000895d */ /* 0x004fea0003900000 */
[----:B------:R-:W2:Y:S02]  /*3170*/  @!P0 SYNCS.PHASECHK.TRANS64 P0, [R0+URZ], R3 ;  /* 0x00000003000085a7 */ /* 0x000ea400080010ff */
[----:B--2---:R-:W-:Y:S05]  /*3180*/  @P0 EXIT ;  /* 0x000000000000094d */ /* 0x004fea0003800000 */
[----:B------:R-:W-:Y:S05]  /*3190*/  BRA `(.L_x_56) ;  /* 0xfffffffc00ec7947 */ /* 0x000fea000383ffff */
.L_x_23:
[----:B------:R-:W-:-:S04]  /*31a0*/  UISETP.NE.AND UP0, UPT, UR46, URZ, UPT ;  /* 0x000000ff2e00728c */ /* 0x000fc8000bf05270 */
[----:B------:R-:W-:-:S09]  /*31b0*/  UISETP.NE.OR UP0, UPT, UR18, 0x1, UP0 ;  /* 0x000000011200788c */ /* 0x000fd20008705670 */
[----:B------:R-:W-:Y:S05]  /*31c0*/  BRA.U UP0, `(.L_x_57) ;  /* 0x0000000500487547 */ /* 0x000fea000b800000 */
[----:B------:R-:W-:Y:S01]  /*31d0*/  ISETP.GE.U32.AND P2, PT, R0, 0x8, PT ;  /* 0x000000080000780c */ /* 0x000fe20003f46070 */
[----:B------:R-:W-:Y:S01]  /*31e0*/  IMAD.MOV.U32 R12, RZ, RZ, 0x1 ;  /* 0x00000001ff0c7424 */ /* 0x000fe200078e00ff */
[----:B------:R-:W-:Y:S02]  /*31f0*/  CS2R R10, SRZ ;  /* 0x00000000000a7805 */ /* 0x000fe4000001ff00 */
[----:B------:R-:W-:Y:S01]  /*3200*/  CS2R R8, SRZ ;  /* 0x0000000000087805 */ /* 0x000fe2000001ff00 */
[----:B------:R-:W-:Y:S01]  /*3210*/  UMOV UR6, 0x400 ;  /* 0x0000040000067882 */ /* 0x000fe20000000000 */
[----:B------:R-:W-:Y:S01]  /*3220*/  UMOV UR5, URZ ;  /* 0x000000ff00057c82 */ /* 0x000fe20008000000 */
[----:B------:R-:W-:-:S12]  /*3230*/  ULEA UR6, UR46, UR6, 0x18 ;  /* 0x000000062e067291 */ /* 0x000fd8000f8ec0ff */
.L_x_61:
[----:B------:R-:W-:Y:S02]  /*3240*/  LEA R2, R8, UR6, 0x3 ;  /* 0x0000000608027c11 */ /* 0x000fe4000f8e18ff */
[----:B------:R-:W-:-:S03]  /*3250*/  SHF.L.U32 R5, R9, 0x1f, RZ ;  /* 0x0000001f09057819 */ /* 0x000fc600000006ff */
[----:B------:R-:W-:Y:S01]  /*3260*/  VIADD R4, R2, 0x170 ;  /* 0x0000017002047836 */ /* 0x000fe20000000000 */
[----:B------:R-:W2:Y:S02]  /*3270*/  SYNCS.PHASECHK.TRANS64.TRYWAIT P0, [R2+URZ+0x160], R5 ;  /* 0x00016005020075a7 */ /* 0x000ea400080011ff */
[----:B--2---:R-:W-:Y:S05]  /*3280*/  @!P0 BRA `(.L_x_58) ;  /* 0x00000058007c8947 */ /* 0x004fea0003800000 */
.L_x_161:
[----:B------:R-:W-:Y:S01]  /*3290*/  ULEA UR4, UR5, UR6, 0x3 ;  /* 0x0000000605047291 */ /* 0x000fe2000f8e18ff */
[----:B------:R-:W-:Y:S02]  /*32a0*/  PRMT R4, RZ, 0x654, R4 ;  /* 0x00000654ff047816 */ /* 0x000fe40000000004 */
[----:B--2---:R-:W-:Y:S01]  /*32b0*/  SHF.L.U32 R5, R12, 0x1f, RZ ;  /* 0x0000001f0c057819 */ /* 0x004fe200000006ff */
[----:B------:R-:W-:Y:S01]  /*32c0*/  UIADD3 UR7, UPT, UPT, UR4, 0x100, URZ ;  /* 0x0000010004077890 */ /* 0x000fe2000fffe0ff */
[----:B------:R2:W-:Y:S05]  /*32d0*/  SYNCS.ARRIVE.TRANS64.RED.A1T0 RZ, [R4+URZ], RZ ;  /* 0x000000ff04ff79a7 */ /* 0x0005ea00081004ff */
[----:B------:R-:W-:Y:S01]  /*32e0*/  IMAD.U32 R7, RZ, RZ, UR7 ;  /* 0x00000007ff077e24 */ /* 0x000fe2000f8e00ff */
[----:B------:R-:W3:Y:S04]  /*32f0*/  SYNCS.PHASECHK.TRANS64.TRYWAIT P0, [UR4+0x110], R5 ;  /* 0x00011005ff0075a7 */ /* 0x000ee80008001104 */
[----:B------:R-:W-:Y:S01]  /*3300*/  PRMT R6, R0, 0x654, R7 ;  /* 0x0000065400067816 */ /* 0x000fe20000000007 */
[----:B--2---:R-:W-:Y:S01]  /*3310*/  @!P2 IMAD.MOV.U32 R4, RZ, RZ, 0x10 ;  /* 0x00000010ff04a424 */ /* 0x004fe200078e00ff */
[----:B---3--:R-:W-:Y:S06]  /*3320*/  @!P0 BRA `(.L_x_59) ;  /* 0x0000005800688947 */ /* 0x008fec0003800000 */
.L_x_163:
[----:B------:R-:W-:Y:S01]  /*3330*/  ULEA UR8, UR5, UR6, 0x4 ;  /* 0x0000000605087291 */ /* 0x000fe2000f8e20ff */
[----:B------:R-:W-:Y:S01]  /*3340*/  SEL R3, R6, R3, !P2 ;  /* 0x0000000306037207 */ /* 0x000fe20005000000 */
[----:B------:R-:W-:Y:S01]  /*3350*/  UIADD3 UR9, UPT, UPT, UR4, 0x100, URZ ;  /* 0x0000010004097890 */ /* 0x000fe2000fffe0ff */
[----:B--2---:R-:W-:Y:S01]  /*3360*/  LEA R2, R11, UR6, 0x3 ;  /* 0x000000060b027c11 */ /* 0x004fe2000f8e18ff */
[----:B------:R-:W-:Y:S01]  /*3370*/  UIADD3 UR8, UPT, UPT, UR8, 0x190, URZ ;  /* 0x0000019008087890 */ /* 0x000fe2000fffe0ff */
[----:B------:R-:W-:Y:S01]  /*3380*/  SHF.L.U32 R5, R10, 0x1f, RZ ;  /* 0x0000001f0a057819 */ /* 0x000fe200000006ff */
[----:B------:R2:W-:Y:S01]  /*3390*/  @!P2 SYNCS.ARRIVE.TRANS64.RED RZ, [R3+URZ], R4 ;  /* 0x0000000403ffa9a7 */ /* 0x0005e200080004ff */
[----:B------:R-:W-:Y:S01]  /*33a0*/  UIADD3 UR4, UPT, UPT, UR5, 0x1, URZ ;  /* 0x0000000105047890 */ /* 0x000fe2000fffe0ff */
[----:B------:R-:W-:-:S03]  /*33b0*/  VIADD R8, R8, 0x1 ;  /* 0x0000000108087836 */ /* 0x000fc60000000000 */
[----:B------:R-:W-:Y:S02]  /*33c0*/  UISETP.NE.AND UP0, UPT, UR4, 0x2, UPT ;  /* 0x000000020400788c */ /* 0x000fe4000bf05270 */
[----:B------:R-:W-:Y:S06]  /*33d0*/  UGETNEXTWORKID.BROADCAST [UR8], [UR9] ;  /* 0x00000000080073ca */ /* 0x000fec0008000100 */
[----:B------:R-:W-:Y:S01]  /*33e0*/  USEL UR7, URZ, 0x1, UP0 ;  /* 0x00000001ff077887 */ /* 0x000fe20008000000 */
[----:B------:R-:W-:Y:S01]  /*33f0*/  ISETP.NE.AND P0, PT, R8, 0x2, PT ;  /* 0x000000020800780c */ /* 0x000fe20003f05270 */
[----:B------:R-:W-:Y:S01]  /*3400*/  USEL UR5, UR4, URZ, UP0 ;  /* 0x000000ff04057287 */ /* 0x000fe20008000000 */
[----:B------:R-:W3:Y:S03]  /*3410*/  SYNCS.PHASECHK.TRANS64.TRYWAIT P1, [R2+URZ+0x100], R5 ;  /* 0x00010005020075a7 */ /* 0x000ee600080211ff */
[----:B------:R-:W-:Y:S01]  /*3420*/  LOP3.LUT R12, R12, UR7, RZ, 0x3c, !PT ;  /* 0x000000070c0c7c12 */ /* 0x000fe2000f8e3cff */
[----:B--23--:R-:W-:Y:S07]  /*3430*/  @!P1 BRA `(.L_x_60) ;  /* 0x00000058003c9947 */ /* 0x00cfee0003800000 */
.L_x_164:
[C---:B------:R-:W-:Y:S01]  /*3440*/  LEA R4, R11.reuse, UR6, 0x4 ;  /* 0x000000060b047c11 */ /* 0x040fe2000f8e20ff */
[----:B--2---:R-:W-:Y:S01]  /*3450*/  VIADD R2, R2, 0x110 ;  /* 0x0000011002027836 */ /* 0x004fe20000000000 */
[----:B------:R-:W-:Y:S01]  /*3460*/  SEL R8, R8, RZ, P0 ;  /* 0x000000ff08087207 */ /* 0x000fe20000000000 */
[----:B------:R-:W-:-:S03]  /*3470*/  VIADD R11, R11, 0x1 ;  /* 0x000000010b0b7836 */ /* 0x000fc60000000000 */
[----:B------:R-:W2:Y:S01]  /*3480*/  LDS.128 R4, [R4+0x190] ;  /* 0x0001900004047984 */ /* 0x000ea20000000c00 */
[----:B------:R-:W-:Y:S02]  /*3490*/  PRMT R2, RZ, 0x654, R2 ;  /* 0x00000654ff027816 */ /* 0x000fe40000000002 */
[C---:B------:R-:W-:Y:S01]  /*34a0*/  ISETP.NE.AND P1, PT, R11.reuse, 0x2, PT ;  /* 0x000000020b00780c */ /* 0x040fe20003f25270 */
[----:B------:R-:W-:Y:S01]  /*34b0*/  @!PT LDS RZ, [RZ] ;  /* 0x00000000fffff984 */ /* 0x000fe20000000800 */
[----:B------:R-:W-:Y:S01]  /*34c0*/  @!PT LDS RZ, [RZ] ;  /* 0x00000000fffff984 */ /* 0x000fe20000000800 */
[----:B------:R-:W-:Y:S01]  /*34d0*/  @!PT LDS RZ, [RZ] ;  /* 0x00000000fffff984 */ /* 0x000fe20000000800 */
[----:B------:R-:W-:Y:S01]  /*34e0*/  @!PT LDS RZ, [RZ] ;  /* 0x00000000fffff984 */ /* 0x000fe20000000800 */
[----:B------:R3:W-:Y:S06]  /*34f0*/  MEMBAR.ALL.CTA ;  /* 0x0000000000007992 */ /* 0x0007ec0000008000 */
[----:B---3--:R-:W3:Y:S01]  /*3500*/  FENCE.VIEW.ASYNC.S ;  /* 0x00000000000073c6 */ /* 0x008ee20000000000 */
[----:B------:R-:W-:Y:S01]  /*3510*/  SEL R11, R11, RZ, P1 ;  /* 0x000000ff0b0b7207 */ /* 0x000fe20000800000 */
[----:B---3--:R3:W-:Y:S01]  /*3520*/  SYNCS.ARRIVE.TRANS64.RED.A1T0 RZ, [R2+URZ], RZ ;  /* 0x000000ff02ff79a7 */ /* 0x0087e200081004ff */
[----:B--2---:R-:W-:-:S02]  /*3530*/  LOP3.LUT P3, RZ, R6, 0x1, RZ, 0xc0, !PT ;  /* 0x0000000106ff7812 */ /* 0x004fc4000786c0ff */
[----:B------:R-:W-:-:S04]  /*3540*/  SEL R5, RZ, 0x1, P1 ;  /* 0x00000001ff057807 */ /* 0x000fc80000800000 */
[----:B------:R-:W-:Y:S02]  /*3550*/  LOP3.LUT R10, R10, R5, RZ, 0x3c, !PT ;  /* 0x000000050a0a7212 */ /* 0x000fe400078e3cff */
[----:B---3--:R-:W-:-:S04]  /*3560*/  SEL R2, RZ, 0x1, P0 ;  /* 0x00000001ff027807 */ /* 0x008fc80000000000 */
[----:B------:R-:W-:Y:S01]  /*3570*/  LOP3.LUT R9, R9, R2, RZ, 0x3c, !PT ;  /* 0x0000000209097212 */ /* 0x000fe200078e3cff */
[----:B------:R-:W-:Y:S06]  /*3580*/  @P3 BRA `(.L_x_61) ;  /* 0xfffffffc002c3947 */ /* 0x000fec000383ffff */
[----:B------:R-:W-:Y:S01]  /*3590*/  ULEA UR4, UR5, UR6, 0x3 ;  /* 0x0000000605047291 */ /* 0x000fe2000f8e18ff */
[----:B------:R-:W-:-:S08]  /*35a0*/  SHF.L.U32 R3, R12, 0x1f, RZ ;  /* 0x0000001f0c037819 */ /* 0x000fd000000006ff */
[----:B------:R-:W2:Y:S02]  /*35b0*/  SYNCS.PHASECHK.TRANS64 P0, [UR4+0x110], R3 ;  /* 0x00011003ff0075a7 */ /* 0x000ea40008001004 */
[----:B--2---:R-:W-:Y:S05]  /*35c0*/  @P0 BRA `(.L_x_62) ;  /* 0x0000000000080947 */ /* 0x004fea0003800000 */
[----:B------:R-:W2:Y:S02]  /*35d0*/  SYNCS.PHASECHK.TRANS64.TRYWAIT P0, [UR4+0x110], R3 ;  /* 0x00011003ff0075a7 */ /* 0x000ea40008001104 */
[----:B--2---:R-:W-:Y:S05]  /*35e0*/  @!P0 BRA `(.L_x_63) ;  /* 0x0000005400e48947 */ /* 0x004fea0003800000 */
.L_x_62:
[----:B------:R-:W-:-:S04]  /*35f0*/  UIADD3 UR7, UPT, UPT, UR5, 0x1, URZ ;  /* 0x0000000105077890 */ /* 0x000fc8000fffe0ff */
[----:B------:R-:W-:-:S04]  /*3600*/  UISETP.NE.AND UP0, UPT, UR7, 0x2, UPT ;  /* 0x000000020700788c */ /* 0x000fc8000bf05270 */
[----:B------:R-:W-:Y:S02]  /*3610*/  USEL UR8, URZ, 0x1, UP0 ;  /* 0x00000001ff087887 */ /* 0x000fe40008000000 */
[----:B------:R-:W-:-:S04]  /*3620*/  USEL UR7, UR7, URZ, UP0 ;  /* 0x000000ff07077287 */ /* 0x000fc80008000000 */
[----:B------:R-:W-:Y:S01]  /*3630*/  ULEA UR7, UR7, UR6, 0x3 ;  /* 0x0000000607077291 */ /* 0x000fe2000f8e18ff */
[----:B--2---:R-:W-:-:S04]  /*3640*/  LOP3.LUT R3, R12, UR8, RZ, 0x3c, !PT ;  /* 0x000000080c037c12 */ /* 0x004fc8000f8e3cff */
[----:B------:R-:W-:-:S04]  /*3650*/  SHF.L.U32 R0, R3, 0x1f, RZ ;  /* 0x0000001f03007819 */ /* 0x000fc800000006ff */
[----:B------:R-:W2:Y:S02]  /*3660*/  SYNCS.PHASECHK.TRANS64 P0, [UR7+0x110], R0 ;  /* 0x00011000ff0075a7 */ /* 0x000ea40008001007 */
[----:B-12---:R-:W-:Y:S05]  /*3670*/  @P0 EXIT ;  /* 0x000000000000094d */ /* 0x006fea0003800000 */
[----:B------:R-:W-:Y:S02]  /*3680*/  SHF.L.U32 R3, R3, 0x1f, RZ ;  /* 0x0000001f03037819 */ /* 0x000fe400000006ff */
[----:B------:R-:W-:-:S07]  /*3690*/  MOV R0, UR7 ;  /* 0x0000000700007c02 */ /* 0x000fce0008000f00 */
.L_x_64:
[----:B-1----:R1:W2:Y:S02]  /*36a0*/  SYNCS.PHASECHK.TRANS64.TRYWAIT P0, [R0+URZ+0x110], R3 ;  /* 0x00011003000075a7 */ /* 0x0022a400080011ff */
[----:B--2---:R-:W-:Y:S05]  /*36b0*/  @!P0 NANOSLEEP.SYNCS 0x989680 ;  /* 0x009896800000895d */ /* 0x004fea0003900000 */
[----:B------:R-:W2:Y:S02]  /*36c0*/  @!P0 SYNCS.PHASECHK.TRANS64 P0, [R0+URZ+0x110], R3 ;  /* 0x00011003000085a7 */ /* 0x000ea400080010ff */
[----:B--2---:R-:W-:Y:S05]  /*36d0*/  @P0 EXIT ;  /* 0x000000000000094d */ /* 0x004fea0003800000 */
[----:B------:R-:W-:Y:S05]  /*36e0*/  BRA `(.L_x_64) ;  /* 0xfffffffc00ec7947 */ /* 0x000fea000383ffff */
.L_x_57:
[----:B------:R-:W-:Y:S05]  /*36f0*/  BRA.U UP5, `(.L_x_65) ;  /* 0x0000001105d87547 */ /* 0x000fea000b800000 */
[----:B------:R-:W-:Y:S01]  /*3700*/  UMOV UR4, 0x40 ;  /* 0x0000004000047882 */ /* 0x000fe20000000000 */
[----:B------:R-:W-:Y:S01]  /*3710*/  NOP ;  /* 0x0000000000007918 */ /* 0x000fe20000000000 */
[----:B------:R-:W-:Y:S01]  /*3720*/  ULEA UR5, UR46, UR4, 0x18 ;  /* 0x000000042e057291 */ /* 0x000fe2000f8ec0ff */
[----:B------:R-:W-:Y:S02]  /*3730*/  UMOV UR6, 0x400 ;  /* 0x0000040000067882 */ /* 0x000fe40000000000 */
[----:B------:R-:W-:-:S06]  /*3740*/  ULEA UR6, UR46, UR6, 0x18 ;  /* 0x000000062e067291 */ /* 0x000fcc000f8ec0ff */
[----:B------:R-:W2:Y:S02]  /*3750*/  LDS.U8 R0, [UR5+0x1c] ;  /* 0x00001c05ff007984 */ /* 0x000ea40008000000 */
[----:B--2---:R-:W-:-:S13]  /*3760*/  ISETP.NE.AND P0, PT, R0, RZ, PT ;  /* 0x000000ff0000720c */ /* 0x004fda0003f05270 */
[----:B------:R-:W-:Y:S05]  /*3770*/  @P0 BRA `(.L_x_66) ;  /* 0x0000000400080947 */ /* 0x000fea0003800000 */
[----:B------:R-:W-:Y:S02]  /*3780*/  UISETP.NE.U32.AND UP1, UPT, UR45, 0x1, UPT ;  /* 0x000000012d00788c */ /* 0x000fe4000bf25070 */
[----:B------:R-:W-:-:S07]  /*3790*/  UIADD3 UR7, UPT, UPT, UR5, 0x8, URZ ;  /* 0x0000000805077890 */ /* 0x000fce000fffe0ff */
[----:B------:R-:W-:Y:S05]  /*37a0*/  BRA.U !UP1, `(.L_x_67) ;  /* 0x00000001099c7547 */ /* 0x000fea000b800000 */
[----:B------:R-:W-:Y:S01]  /*37b0*/  ELECT P0, URZ, PT ;  /* 0x0000000000ff782f */ /* 0x000fe20003800000 */
[----:B------:R-:W-:-:S12]  /*37c0*/  BSSY B0, `(.L_x_67) ;  /* 0x0000025000007945 */ /* 0x000fd80003800000 */
[----:B------:R-:W-:Y:S05]  /*37d0*/  @!P0 BRA `(.L_x_68) ;  /* 0x00000000008c8947 */ /* 0x000fea0003800000 */
[----:B------:R-:W-:-:S05]  /*37e0*/  UMOV UR4, 0x10 ;  /* 0x0000001000047882 */ /* 0x000fca0000000000 */
[----:B------:R-:W-:Y:S04]  /*37f0*/  DEPBAR.LE SB2, 0x36 ;  /* 0x0000ad800000791a */ /* 0x000fe80000000000 */
[----:B------:R-:W2:Y:S02]  /*3800*/  UTCATOMSWS.2CTA.FIND_AND_SET.ALIGN UP0, UR4, UR4 ;  /* 0x00000004000475e3 */ /* 0x000ea40008200800 */
[----:B--2---:R-:W-:Y:S01]  /*3810*/  MOV R11, UR4 ;  /* 0x00000004000b7c02 */ /* 0x004fe20008000f00 */
[----:B------:R-:W-:Y:S06]  /*3820*/  BRA.U UP0, `(.L_x_69) ;  /* 0x0000000100187547 */ /* 0x000fec000b800000 */
.L_x_70:
[----:B------:R-:W-:Y:S05]  /*3830*/  NANOSLEEP 0x64 ;  /* 0x000000640000795d */ /* 0x000fea0003800000 */
[----:B------:R-:W-:-:S05]  /*3840*/  UMOV UR4, 0x10 ;  /* 0x0000001000047882 */ /* 0x000fca0000000000 */
[----:B------:R-:W-:Y:S04]  /*3850*/  DEPBAR.LE SB2, 0x36 ;  /* 0x0000ad800000791a */ /* 0x000fe80000000000 */
[----:B------:R-:W2:Y:S02]  /*3860*/  UTCATOMSWS.2CTA.FIND_AND_SET.ALIGN UP0, UR4, UR4 ;  /* 0x00000004000475e3 */ /* 0x000ea40008200800 */
[----:B--2---:R-:W-:Y:S01]  /*3870*/  MOV R11, UR4 ;  /* 0x00000004000b7c02 */ /* 0x004fe20008000f00 */
[----:B------:R-:W-:Y:S05]  /*3880*/  BRA.U !UP0, `(.L_x_70) ;  /* 0xfffffffd08e87547 */ /* 0x000fea000b83ffff */
.L_x_69:
[----:B------:R-:W2:Y:S01]  /*3890*/  LDS R7, [UR5+0x10] ;  /* 0x00001005ff077984 */ /* 0x000ea20008000800 */
[----:B------:R-:W-:Y:S01]  /*38a0*/  IMAD.U32 R5, RZ, RZ, UR6 ;  /* 0x00000006ff057e24 */ /* 0x000fe2000f8e00ff */
[----:B------:R-:W-:-:S03]  /*38b0*/  MOV R4, UR48 ;  /* 0x0000003000047c02 */ /* 0x000fc60008000f00 */
[----:B------:R-:W-:Y:S01]  /*38c0*/  VIADD R5, R5, 0x1b0 ;  /* 0x000001b005057836 */ /* 0x000fe20000000000 */
[----:B--2---:R-:W-:-:S04]  /*38d0*/  SHF.L.U32 R7, R7, 0x1f, RZ ;  /* 0x0000001f07077819 */ /* 0x004fc800000006ff */
[----:B------:R-:W2:Y:S02]  /*38e0*/  SYNCS.PHASECHK.TRANS64.TRYWAIT P0, [UR5+0x8], R7 ;  /* 0x00000807ff0075a7 */ /* 0x000ea40008001105 */
[----:B--2---:R-:W-:Y:S05]  /*38f0*/  @P0 BRA `(.L_x_71) ;  /* 0x0000000000080947 */ /* 0x004fea0003800000 */
[----:B------:R-:W2:Y:S02]  /*3900*/  SYNCS.PHASECHK.TRANS64.TRYWAIT P0, [UR5+0x8], R7 ;  /* 0x00000807ff0075a7 */ /* 0x000ea40008001105 */
[----:B--2---:R-:W-:Y:S05]  /*3910*/  @!P0 BRA `(.L_x_72) ;  /* 0x0000005400308947 */ /* 0x004fea0003800000 */
.L_x_71:
[----:B--2---:R-:W-:Y:S01]  /*3920*/  HFMA2 R0, -RZ, RZ, 0, 5.9604644775390625e-08 ;  /* 0x00000001ff007431 */ /* 0x004fe200000001ff */
[----:B------:R-:W-:Y:S01]  /*3930*/  UPRMT UR4, UR48, 0x654, UR7 ;  /* 0x0000065430047896 */ /* 0x000fe20008000007 */
[----:B------:R-:W-:Y:S01]  /*3940*/  IMAD.MOV.U32 R8, RZ, RZ, 0xffff ;  /* 0x0000ffffff087424 */ /* 0x000fe200078e00ff */
[----:B------:R-:W-:Y:S01]  /*3950*/  PRMT R4, R4, 0x654, R5 ;  /* 0x0000065404047816 */ /* 0x000fe20000000005 */
[----:B------:R-:W-:Y:S02]  /*3960*/  IMAD.MOV.U32 R6, RZ, RZ, 0x4 ;  /* 0x00000004ff067424 */ /* 0x000fe400078e00ff */
[----:B------:R-:W-:Y:S01]  /*3970*/  IMAD.SHL.U32 R9, R11, 0x20, RZ ;  /* 0x000000200b097824 */ /* 0x000fe200078e00ff */
[----:B------:R-:W-:Y:S02]  /*3980*/  MOV R5, UR4 ;  /* 0x0000000400057c02 */ /* 0x000fe40008000f00 */
[-C--:B------:R-:W-:Y:S01]  /*3990*/  SHF.L.U32 R8, R8, R11.reuse, RZ ;  /* 0x0000000b08087219 */ /* 0x080fe200000006ff */
[----:B------:R2:W-:Y:S01]  /*39a0*/  SYNCS.ARRIVE.TRANS64.RED RZ, [UR4], R6 ;  /* 0x00000006ffff79a7 */ /* 0x0005e20008000404 */
[----:B------:R-:W-:Y:S01]  /*39b0*/  SHF.L.U32 R7, R0, R11, RZ ;  /* 0x0000000b00077219 */ /* 0x000fe200000006ff */
[----:B------:R2:W-:Y:S04]  /*39c0*/  STS [UR6+0x1b0], R9 ;  /* 0x0001b009ff007988 */ /* 0x0005e80008000806 */
[----:B------:R2:W-:Y:S04]  /*39d0*/  STAS [R4.64], R11 ;  /* 0x0000000b04007dbd */ /* 0x0005e8000c0008ff */
[----:B------:R2:W-:Y:S04]  /*39e0*/  ATOMS.OR RZ, [UR5+0x14], R8 ;  /* 0x00001408ffff798c */ /* 0x0005e8000b000005 */
[----:B------:R2:W-:Y:S04]  /*39f0*/  ATOMS.OR RZ, [UR5+0x18], R7 ;  /* 0x00001807ffff798c */ /* 0x0005e8000b000005 */
[----:B------:R2:W-:Y:S02]  /*3a00*/  ATOMS.XOR RZ, [UR5+0x10], R0 ;  /* 0x00001000ffff798c */ /* 0x0005e4000b800005 */
.L_x_68:
[----:B-1----:R-:W-:Y:S05]  /*3a10*/  BSYNC B0 ;  /* 0x0000000000007941 */ /* 0x002fea0003800000 */
.L_x_67:
[----:B------:R-:W-:Y:S05]  /*3a20*/  BRA.U UP1, `(.L_x_73) ;  /* 0x00000001016c7547 */ /* 0x000fea000b800000 */
[----:B------:R-:W-:-:S03]  /*3a30*/  UMOV UR4, 0xffffffff ;  /* 0xffffffff00047882 */ /* 0x000fc60000000000 */
[----:B------:R-:W-:Y:S05]  /*3a40*/  BRA.DIV UR4, `(.L_x_74) ;  /* 0x0000005204fc7947 */ /* 0x000fea000b800000 */
[----:B------:R-:W-:-:S13]  /*3a50*/  ELECT P6, URZ, PT ;  /* 0x0000000000ff782f */ /* 0x000fda00038c0000 */
.L_x_168:
[----:B------:R-:W-:Y:S05]  /*3a60*/  @!P6 BRA `(.L_x_73) ;  /* 0x00000000005ce947 */ /* 0x000fea0003800000 */
[----:B--2---:R-:W2:Y:S02]  /*3a70*/  LDS R5, [UR5+0x10] ;  /* 0x00001005ff057984 */ /* 0x004ea40008000800 */
[----:B--2---:R-:W-:-:S04]  /*3a80*/  SHF.L.U32 R5, R5, 0x1f, RZ ;  /* 0x0000001f05057819 */ /* 0x004fc800000006ff */
[----:B------:R-:W2:Y:S02]  /*3a90*/  SYNCS.PHASECHK.TRANS64.TRYWAIT P0, [UR5+0x8], R5 ;  /* 0x00000805ff0075a7 */ /* 0x000ea40008001105 */
[----:B--2---:R-:W-:Y:S05]  /*3aa0*/  @P0 BRA `(.L_x_75) ;  /* 0x0000000000080947 */ /* 0x004fea0003800000 */
[----:B------:R-:W2:Y:S02]  /*3ab0*/  SYNCS.PHASECHK.TRANS64.TRYWAIT P0, [UR5+0x8], R5 ;  /* 0x00000805ff0075a7 */ /* 0x000ea40008001105 */
[----:B--2---:R-:W-:Y:S05]  /*3ac0*/  @!P0 BRA `(.L_x_76) ;  /* 0x0000005000fc8947 */ /* 0x004fea0003800000 */
.L_x_75:
[----:B------:R-:W3:Y:S01]  /*3ad0*/  LDS R7, [UR6+0x1b0] ;  /* 0x0001b006ff077984 */ /* 0x000ee20008000800 */
[----:B--2---:R-:W-:Y:S02]  /*3ae0*/  HFMA2 R0, -RZ, RZ, 0, 5.9604644775390625e-08 ;  /* 0x00000001ff007431 */ /* 0x004fe400000001ff */
[----:B------:R-:W-:Y:S01]  /*3af0*/  IMAD.MOV.U32 R4, RZ, RZ, 0xffff ;  /* 0x0000ffffff047424 */ /* 0x000fe200078e00ff */
[----:B------:R-:W-:Y:S01]  /*3b00*/  UPRMT UR4, UR48, 0x654, UR7 ;  /* 0x0000065430047896 */ /* 0x000fe20008000007 */
[----:B---3--:R-:W-:-:S03]  /*3b10*/  IMAD.SHL.U32 R5, R7, 0x20, RZ ;  /* 0x0000002007057824 */ /* 0x008fc600078e00ff */
[-C--:B------:R-:W-:Y:S02]  /*3b20*/  SHF.L.U32 R4, R4, R7.reuse, RZ ;  /* 0x0000000704047219 */ /* 0x080fe400000006ff */
[----:B------:R-:W-:Y:S01]  /*3b30*/  SHF.L.U32 R7, R0, R7, RZ ;  /* 0x0000000700077219 */ /* 0x000fe200000006ff */
[----:B------:R3:W-:Y:S04]  /*3b40*/  STS [UR6+0x1b0], R5 ;  /* 0x0001b005ff007988 */ /* 0x0007e80008000806 */
[----:B------:R3:W-:Y:S04]  /*3b50*/  ATOMS.OR RZ, [UR5+0x14], R4 ;  /* 0x00001404ffff798c */ /* 0x0007e8000b000005 */
[----:B------:R3:W-:Y:S01]  /*3b60*/  ATOMS.OR RZ, [UR5+0x18], R7 ;  /* 0x00001807ffff798c */ /* 0x0007e2000b000005 */
[----:B------:R-:W-:Y:S03]  /*3b70*/  SYNCS.ARRIVE.TRANS64.RED.A1T0 RZ, [UR4], RZ ;  /* 0x000000ffffff79a7 */ /* 0x000fe60008100404 */
[----:B------:R3:W-:Y:S01]  /*3b80*/  ATOMS.XOR RZ, [UR5+0x10], R0 ;  /* 0x00001000ffff798c */ /* 0x0007e2000b800005 */
[----:B------:R-:W-:Y:S05]  /*3b90*/  BRA `(.L_x_73) ;  /* 0x0000000000107947 */ /* 0x000fea0003800000 */
.L_x_66:
[----:B------:R-:W-:Y:S02]  /*3ba0*/  MOV R0, 0xffffffff ;  /* 0xffffffff00007802 */ /* 0x000fe40000000f00 */
[----:B------:R-:W-:-:S03]  /*3bb0*/  MOV R4, 0x3be0 ;  /* 0x00003be000047802 */ /* 0x000fc60000000f00 */
[----:B------:R2:W-:Y:S04]  /*3bc0*/  STS [UR6+0x1b0], R0 ;  /* 0x0001b000ff007988 */ /* 0x0005e80008000806 */
[----:B-12--5:R-:W-:Y:S05]  /*3bd0*/  CALL.REL.NOINC `($__internal_1_$__cuda_sm10x_tcgen05_guardrail_trap_phase_invalid_during_alloc) ;  /* 0x0000005800447944 */ /* 0x026fea0003c00000 */
.L_x_73:
[----:B------:R-:W-:Y:S05]  /*3be0*/  WARPSYNC.ALL ;  /* 0x0000000000007948 */ /* 0x000fea0003800000 */
[----:B------:R-:W4:Y:S01]  /*3bf0*/  S2UR UR4, SR_CgaCtaId ;  /* 0x00000000000479c3 */ /* 0x000f220000008800 */
[----:B------:R-:W-:Y:S01]  /*3c00*/  UMOV UR26, 0x400 ;  /* 0x00000400001a7882 */ /* 0x000fe20000000000 */
[----:B------:R-:W-:-:S06]  /*3c10*/  NOP ;  /* 0x0000000000007918 */ /* 0x000fcc0000000000 */
[----:B------:R-:W-:Y:S06]  /*3c20*/  BAR.ARV 0x6, 0xa0 ;  /* 0x0182800000007b1d */ /* 0x000fec0000002000 */
[----:B------:R-:W1:Y:S01]  /*3c30*/  LDCU UR6, c[0x0][0x38c] ;  /* 0x00007180ff0677ac */ /* 0x000e620008000800 */
[----:B------:R-:W-:Y:S01]  /*3c40*/  LOP3.LUT R3, R3, 0xffff, RZ, 0xc0, !PT ;  /* 0x0000ffff03037812 */ /* 0x000fe200078ec0ff */
[----:B--2---:R-:W-:Y:S01]  /*3c50*/  IMAD.MOV.U32 R9, RZ, RZ, 0x1 ;  /* 0x00000001ff097424 */ /* 0x004fe200078e00ff */
[----:B------:R-:W-:Y:S01]  /*3c60*/  LOP3.LUT R2, R2, 0xffff, RZ, 0xc0, !PT ;  /* 0x0000ffff02027812 */ /* 0x000fe200078ec0ff */
[----:B------:R-:W-:Y:S01]  /*3c70*/  IMAD.MOV.U32 R8, RZ, RZ, RZ ;  /* 0x000000ffff087224 */ /* 0x000fe200078e00ff */
[----:B------:R-:W-:Y:S01]  /*3c80*/  R2UR UR28, R3 ;  /* 0x00000000031c72ca */ /* 0x000fe200000e0000 */
[----:B------:R-:W-:Y:S01]  /*3c90*/  UMOV UR32, URZ ;  /* 0x000000ff00207c82 */ /* 0x000fe20008000000 */
[----:B------:R-:W-:-:S02]  /*3ca0*/  R2UR UR42, R2 ;  /* 0x00000000022a72ca */ /* 0x000fc400000e0000 */
[----:B------:R-:W-:Y:S01]  /*3cb0*/  CS2R R2, SRZ ;  /* 0x0000000000027805 */ /* 0x000fe2000001ff00 */
[----:B------:R-:W-:Y:S01]  /*3cc0*/  UMOV UR23, URZ ;  /* 0x000000ff00177c82 */ /* 0x000fe20008000000 */
[----:B----4-:R-:W-:Y:S01]  /*3cd0*/  ULEA UR26, UR4, UR26, 0x18 ;  /* 0x0000001a041a7291 */ /* 0x010fe2000f8ec0ff */
[----:B------:R-:W-:Y:S01]  /*3ce0*/  UMOV UR22, URZ ;  /* 0x000000ff00167c82 */ /* 0x000fe20008000000 */
[----:B------:R-:W-:Y:S02]  /*3cf0*/  UISETP.NE.AND UP3, UPT, UR45, URZ, UPT ;  /* 0x000000ff2d00728c */ /* 0x000fe4000bf65270 */
[----:B------:R-:W-:Y:S02]  /*3d00*/  UIADD3 UR5, UPT, UPT, UR26, 0x4300, URZ ;  /* 0x000043001a057890 */ /* 0x000fe4000fffe0ff */
[----:B------:R-:W-:-:S03]  /*3d10*/  UIADD3 UR4, UPT, UPT, UR26, 0x1e300, URZ ;  /* 0x0001e3001a047890 */ /* 0x000fc6000fffe0ff */
[----:B---3--:R-:W2:Y:S01]  /*3d20*/  LDS R0, [UR26+0x1b0] ;  /* 0x0001b01aff007984 */ /* 0x008ea20008000800 */
[----:B-1----:R-:W-:Y:S02]  /*3d30*/  UIADD3 UR6, UPT, UPT, UR6, 0x7f, URZ ;  /* 0x0000007f06067890 */ /* 0x002fe4000fffe0ff */
[----:B------:R-:W-:Y:S02]  /*3d40*/  USHF.R.U32.HI UR5, URZ, 0x4, UR5 ;  /* 0x00000004ff057899 */ /* 0x000fe40008011605 */
[----:B------:R-:W-:Y:S02]  /*3d50*/  USHF.R.S32.HI UR33, URZ, 0x1f, UR6 ;  /* 0x0000001fff217899 */ /* 0x000fe40008011406 */
[----:B------:R-:W-:Y:S02]  /*3d60*/  USHF.R.U32.HI UR4, URZ, 0x4, UR4 ;  /* 0x00000004ff047899 */ /* 0x000fe40008011604 */
[----:B------:R-:W-:Y:S02]  /*3d70*/  ULEA.HI UR33, UR33, UR6, URZ, 0x7 ;  /* 0x0000000621217291 */ /* 0x000fe4000f8f38ff */
[----:B------:R-:W-:-:S02]  /*3d80*/  ULOP3.LUT UR5, UR5, 0x3fff, URZ, 0xc0, !UPT ;  /* 0x00003fff05057892 */ /* 0x000fc4000f8ec0ff */
[----:B------:R-:W-:Y:S02]  /*3d90*/  USHF.R.S32.HI UR33, URZ, 0x7, UR33 ;  /* 0x00000007ff217899 */ /* 0x000fe40008011421 */
[----:B------:R-:W-:Y:S02]  /*3da0*/  ULOP3.LUT UR30, UR4, 0x3fff, URZ, 0xc0, !UPT ;  /* 0x00003fff041e7892 */ /* 0x000fe4000f8ec0ff */
[----:B------:R-:W-:Y:S01]  /*3db0*/  UISETP.LT.AND UP0, UPT, UR33, 0x1, UPT ;  /* 0x000000012100788c */ /* 0x000fe2000bf01270 */
[----:B------:R-:W-:Y:S01]  /*3dc0*/  UMOV UR40, 0x0 ;  /* 0x0000000000287882 */ /* 0x000fe20000000000 */
[----:B------:R-:W-:Y:S01]  /*3dd0*/  UMOV UR41, 0x8200490 ;  /* 0x0820049000297882 */ /* 0x000fe20000000000 */
[----:B------:R-:W-:Y:S02]  /*3de0*/  ULOP3.LUT UR29, UR5, 0x10000, URZ, 0xfc, !UPT ;  /* 0x00010000051d7892 */ /* 0x000fe4000f8efcff */
[----:B------:R-:W-:Y:S02]  /*3df0*/  ULOP3.LUT UR30, UR30, 0x10000, URZ, 0xfc, !UPT ;  /* 0x000100001e1e7892 */ /* 0x000fe4000f8efcff */
[----:B------:R-:W-:Y:S01]  /*3e00*/  USEL UR43, UR33, 0x1, !UP0 ;  /* 0x00000001212b7887 */ /* 0x000fe2000c000000 */
[----:B------:R-:W-:Y:S01]  /*3e10*/  UMOV UR38, 0x0 ;  /* 0x0000000000267882 */ /* 0x000fe20000000000 */
[----:B------:R-:W-:Y:S01]  /*3e20*/  UMOV UR39, 0x8200490 ;  /* 0x0820049000277882 */ /* 0x000fe20000000000 */
[----:B------:R-:W-:Y:S01]  /*3e30*/  UMOV UR36, 0x0 ;  /* 0x0000000000247882 */ /* 0x000fe20000000000 */
[----:B------:R-:W-:Y:S01]  /*3e40*/  UMOV UR37, 0x8200490 ;  /* 0x0820049000257882 */ /* 0x000fe20000000000 */
[----:B------:R-:W-:Y:S01]  /*3e50*/  UMOV UR34, 0x0 ;  /* 0x0000000000227882 */ /* 0x000fe20000000000 */
[----:B------:R-:W-:Y:S01]  /*3e60*/  UMOV UR35, 0x8200490 ;  /* 0x0820049000237882 */ /* 0x000fe20000000000 */
[----:B--2---:R-:W-:-:S15]  /*3e70*/  R2UR UR44, R0 ;  /* 0x00000000002c72ca */ /* 0x004fde00000e0000 */
.L_x_84:
[C---:B------:R-:W-:Y:S02]  /*3e80*/  LEA R0, R8.reuse, UR26, 0x3 ;  /* 0x0000001a08007c11 */ /* 0x040fe4000f8e18ff */
[----:B------:R-:W-:Y:S02]  /*3e90*/  SHF.L.U32 R5, R3, 0x1f, RZ ;  /* 0x0000001f03057819 */ /* 0x000fe400000006ff */
[----:B------:R-:W-:Y:S02]  /*3ea0*/  LEA R4, R8, UR26, 0x4 ;  /* 0x0000001a08047c11 */ /* 0x000fe4000f8e20ff */
[----:B------:R-:W1:Y:S02]  /*3eb0*/  SYNCS.PHASECHK.TRANS64.TRYWAIT P0, [R0+URZ+0x100], R5 ;  /* 0x00010005000075a7 */ /* 0x000e6400080011ff */
[----:B-1-3--:R-:W-:Y:S05]  /*3ec0*/  @!P0 BRA `(.L_x_77) ;  /* 0x0000005000148947 */ /* 0x00afea0003800000 */
.L_x_169:
[----:B-1----:R-:W1:Y:S01]  /*3ed0*/  LDS.128 R4, [R4+0x190] ;  /* 0x0001900004047984 */ /* 0x002e620000000c00 */
[----:B------:R-:W-:Y:S02]  /*3ee0*/  VIADD R0, R0, 0x110 ;  /* 0x0000011000007836 */ /* 0x000fe40000000000 */
[----:B------:R-:W-:Y:S01]  /*3ef0*/  VIADD R8, R8, 0x1 ;  /* 0x0000000108087836 */ /* 0x000fe20000000000 */
[----:B------:R-:W-:Y:S01]  /*3f00*/  @!PT LDS RZ, [RZ] ;  /* 0x00000000fffff984 */ /* 0x000fe20000000800 */
[----:B------:R-:W-:Y:S01]  /*3f10*/  @!PT LDS RZ, [RZ] ;  /* 0x00000000fffff984 */ /* 0x000fe20000000800 */
[----:B------:R-:W-:Y:S01]  /*3f20*/  @!PT LDS RZ, [RZ] ;  /* 0x00000000fffff984 */ /* 0x000fe20000000800 */
[----:B------:R-:W-:Y:S01]  /*3f30*/  @!PT LDS RZ, [RZ] ;  /* 0x00000000fffff984 */ /* 0x000fe20000000800 */
[----:B------:R2:W-:Y:S06]  /*3f40*/  MEMBAR.ALL.CTA ;  /* 0x0000000000007992 */ /* 0x0005ec0000008000 */
[----:B--2---:R-:W2:Y:S01]  /*3f50*/  FENCE.VIEW.ASYNC.S ;  /* 0x00000000000073c6 */ /* 0x004ea20000000000 */
[----:B------:R-:W-:-:S04]  /*3f60*/  PRMT R0, RZ, 0x654, R0 ;  /* 0x00000654ff007816 */ /* 0x000fc80000000000 */
[----:B--2---:R2:W-:Y:S01]  /*3f70*/  SYNCS.ARRIVE.TRANS64.RED.A1T0 RZ, [R0+URZ], RZ ;  /* 0x000000ff00ff79a7 */ /* 0x0045e200081004ff */
[----:B-1----:R-:W-:Y:S01]  /*3f80*/  LOP3.LUT P1, RZ, R6, 0x1, RZ, 0xc0, !PT ;  /* 0x0000000106ff7812 */ /* 0x002fe2000782c0ff */
[----:B--2---:R-:W-:-:S12]  /*3f90*/  BRA.U UP3, `(.L_x_78) ;  /* 0x0000000503087547 */ /* 0x004fd8000b800000 */
[----:B------:R-:W1:Y:S01]  /*3fa0*/  LDCU UR4, c[0x0][0x38c] ;  /* 0x00007180ff0477ac */ /* 0x000e620008000800 */
[----:B------:R-:W-:Y:S02]  /*3fb0*/  PLOP3.LUT P2, PT, PT, PT, PT, 0x80, 0x8 ;  /* 0x000000000008781c */ /* 0x000fe40003f4f070 */
[----:B------:R-:W-:Y:S01]  /*3fc0*/  SHF.L.U32 R5, R9, 0x1f, RZ ;  /* 0x0000001f09057819 */ /* 0x000fe200000006ff */
[----:B------:R-:W-:Y:S02]  /*3fd0*/  ULEA UR31, UR32, UR26, 0x3 ;  /* 0x0000001a201f7291 */ /* 0x000fe4000f8e18ff */
[----:B------:R-:W-:Y:S02]  /*3fe0*/  ULEA UR11, UR32, UR44, 0x6 ;  /* 0x0000002c200b7291 */ /* 0x000fe4000f8e30ff */
[----:B-1----:R-:W-:-:S06]  /*3ff0*/  UISETP.GE.AND UP0, UPT, UR4, 0x1, UPT ;  /* 0x000000010400788c */ /* 0x002fcc000bf06270 */
[----:B------:R-:W-:-:S05]  /*4000*/  PLOP3.LUT P0, PT, PT, PT, UP0, 0x80, 0x8 ;  /* 0x000000000008781c */ /* 0x000fca0003f0f008 */
[----:B------:R-:W-:-:S08]  /*4010*/  @UP0 ULEA UR4, UR23, UR26, 0x3 ;  /* 0x0000001a17040291 */ /* 0x000fd0000f8e18ff */
[----:B------:R-:W-:-:S04]  /*4020*/  @P0 SHF.L.U32 R0, R2, 0x1f, RZ ;  /* 0x0000001f02000819 */ /* 0x000fc800000006ff */
[----:B------:R1:W2:Y:S01]  /*4030*/  @P0 SYNCS.PHASECHK.TRANS64.TRYWAIT P2, [UR4], R0 ;  /* 0x00000000ff0005a7 */ /* 0x0002a20008041104 */
[----:B------:R-:W3:Y:S02]  /*4040*/  SYNCS.PHASECHK.TRANS64.TRYWAIT P0, [UR31+0x140], R5 ;  /* 0x00014005ff0075a7 */ /* 0x000ee4000800111f */
[----:B-123--:R-:W-:Y:S05]  /*4050*/  @!P0 BRA `(.L_x_79) ;  /* 0x0000004c00c48947 */ /* 0x00efea0003800000 */
.L_x_171:
[----:B------:R-:W-:Y:S01]  /*4060*/  UMOV UR27, UR22 ;  /* 0x00000016001b7c82 */ /* 0x000fe20008000000 */
[----:B------:R-:W-:Y:S05]  /*4070*/  BRA.U !UP0, `(.L_x_80) ;  /* 0x0000000108c07547 */ /* 0x000fea000b800000 */
[----:B------:R-:W-:Y:S02]  /*4080*/  UIADD3 UR27, UPT, UPT, UR43, UR22, URZ ;  /* 0x000000162b1b7290 */ /* 0x000fe4000fffe0ff */
[----:B------:R-:W-:Y:S01]  /*4090*/  UPLOP3.LUT UP2, UPT, UPT, UPT, UPT, 0x40, 0x4 ;  /* 0x000000000004789c */ /* 0x000fe20003f4e870 */
[----:B------:R-:W-:Y:S01]  /*40a0*/  UMOV UR24, UR33 ;  /* 0x0000002100187c82 */ /* 0x000fe20008000000 */
[----:B------:R-:W-:-:S09]  /*40b0*/  UMOV UR10, UR23 ;  /* 0x00000017000a7c82 */ /* 0x000fd20008000000 */
.L_x_83:
[----:B--2---:R-:W-:Y:S01]  /*40c0*/  ULEA UR5, UR10, UR26, 0x3 ;  /* 0x0000001a0a057291 */ /* 0x004fe2000f8e18ff */
[----:B---3--:R-:W-:Y:S11]  /*40d0*/  @P2 BRA `(.L_x_81) ;  /* 0x00000000000c2947 */ /* 0x008ff60003800000 */
[----:B-1----:R-:W-:Y:S04]  /*40e0*/  SHF.L.U32 R5, R2, 0x1f, RZ ;  /* 0x0000001f02057819 */ /* 0x002fe800000006ff */
[----:B------:R-:W1:Y:S02]  /*40f0*/  SYNCS.PHASECHK.TRANS64.TRYWAIT P0, [UR5], R5 ;  /* 0x00000005ff0075a7 */ /* 0x000e640008001105 */
[----:B-1----:R-:W-:Y:S05]  /*4100*/  @!P0 BRA `(.L_x_82) ;  /* 0x0000004c00b08947 */ /* 0x002fea0003800000 */
.L_x_81:
[----:B------:R-:W-:Y:S01]  /*4110*/  UISETP.NE.AND UP0, UPT, UR24, 0x1, UPT ;  /* 0x000000011800788c */ /* 0x000fe2000bf05270 */
[----:B------:R-:W-:Y:S01]  /*4120*/  PLOP3.LUT P2, PT, PT, PT, PT, 0x80, 0x8 ;  /* 0x000000000008781c */ /* 0x000fe20003f4f070 */
[----:B------:R-:W-:Y:S02]  /*4130*/  UIADD3 UR4, UPT, UPT, UR10, 0x1, URZ ;  /* 0x000000010a047890 */ /* 0x000fe4000fffe0ff */
[----:B------:R-:W-:Y:S02]  /*4140*/  UIADD3 UR25, UPT, UPT, UR5, 0x68, URZ ;  /* 0x0000006805197890 */ /* 0x000fe4000fffe0ff */
[----:B------:R-:W-:Y:S01]  /*4150*/  UISETP.NE.AND UP1, UPT, UR4, 0xd, UPT ;  /* 0x0000000d0400788c */ /* 0x000fe2000bf25270 */
[----:B------:R-:W-:Y:S01]  /*4160*/  PLOP3.LUT P0, PT, PT, PT, UP0, 0x80, 0x8 ;  /* 0x000000000008781c */ /* 0x000fe20003f0f008 */
[----:B------:R-:W-:Y:S02]  /*4170*/  UIADD3 UR22, UPT, UPT, UR22, 0x1, URZ ;  /* 0x0000000116167890 */ /* 0x000fe4000fffe0ff */
[----:B------:R-:W-:Y:S02]  /*4180*/  USEL UR6, URZ, 0x1, UP1 ;  /* 0x00000001ff067887 */ /* 0x000fe40008800000 */
[----:B------:R-:W-:Y:S02]  /*4190*/  USEL UR23, UR4, URZ, UP1 ;  /* 0x000000ff04177287 */ /* 0x000fe40008800000 */
[----:B------:R-:W-:Y:S02]  /*41a0*/  UIADD3 UR24, UPT, UPT, UR24, -0x1, URZ ;  /* 0xffffffff18187890 */ /* 0x000fe4000fffe0ff */
[----:B------:R-:W-:Y:S01]  /*41b0*/  @UP0 ULEA UR4, UR23, UR26, 0x3 ;  /* 0x0000001a17040291 */ /* 0x000fe2000f8e18ff */
[----:B------:R-:W-:Y:S01]  /*41c0*/  LOP3.LUT R2, R2, UR6, RZ, 0x3c, !PT ;  /* 0x0000000602027c12 */ /* 0x000fe2000f8e3cff */
[----:B------:R-:W-:Y:S02]  /*41d0*/  ULEA UR6, UR10, UR30, 0x9 ;  /* 0x0000001e0a067291 */ /* 0x000fe4000f8e48ff */
[----:B------:R-:W-:Y:S01]  /*41e0*/  UISETP.NE.AND UP0, UPT, UR22, UR27, UPT ;  /* 0x0000001b1600728c */ /* 0x000fe2000bf05270 */
[----:B-1----:R-:W-:Y:S01]  /*41f0*/  @P0 SHF.L.U32 R0, R2, 0x1f, RZ ;  /* 0x0000001f02000819 */ /* 0x002fe200000006ff */
[----:B------:R-:W-:Y:S02]  /*4200*/  UIADD3 UR20, UPT, UPT, UR6, 0x2, URZ ;  /* 0x0000000206147890 */ /* 0x000fe4000fffe0ff */
[----:B------:R-:W-:Y:S01]  /*4210*/  UIADD3 UR16, UPT, UPT, UR6, 0x4, URZ ;  /* 0x0000000406107890 */ /* 0x000fe2000fffe0ff */
[----:B------:R2:W3:Y:S01]  /*4220*/  @P0 SYNCS.PHASECHK.TRANS64.TRYWAIT P2, [UR4], R0 ;  /* 0x00000000ff0005a7 */ /* 0x0004e20008041104 */
[----:B------:R-:W-:Y:S02]  /*4230*/  ULEA UR4, UR10, UR29, 0x9 ;  /* 0x0000001d0a047291 */ /* 0x000fe4000f8e48ff */
[----:B------:R-:W-:Y:S02]  /*4240*/  UIADD3 UR12, UPT, UPT, UR6, 0x6, URZ ;  /* 0x00000006060c7890 */ /* 0x000fe4000fffe0ff */
[----:B------:R-:W-:Y:S02]  /*4250*/  UIADD3 UR18, UPT, UPT, UR4, 0x2, URZ ;  /* 0x0000000204127890 */ /* 0x000fe4000fffe0ff */
[----:B------:R-:W-:Y:S02]  /*4260*/  UIADD3 UR14, UPT, UPT, UR4, 0x4, URZ ;  /* 0x00000004040e7890 */ /* 0x000fe4000fffe0ff */
[----:B------:R-:W-:Y:S01]  /*4270*/  UIADD3 UR8, UPT, UPT, UR4, 0x6, URZ ;  /* 0x0000000604087890 */ /* 0x000fe2000fffe0ff */
[----:B------:R-:W-:Y:S01]  /*4280*/  UMOV UR7, 0x40004040 ;  /* 0x4000404000077882 */ /* 0x000fe20000000000 */
[----:B------:R-:W-:Y:S01]  /*4290*/  UMOV UR5, 0x40004040 ;  /* 0x4000404000057882 */ /* 0x000fe20000000000 */
[----:B------:R-:W-:Y:S01]  /*42a0*/  UMOV UR21, 0x40004040 ;  /* 0x4000404000157882 */ /* 0x000fe20000000000 */
[----:B------:R2:W-:Y:S01]  /*42b0*/  UTCQMMA.2CTA gdesc[UR4], gdesc[UR6], tmem[UR11], tmem[UR40], idesc[UR41], UP2 ;  /* 0x00ff2806040075ea */ /* 0x0005e2000920030b */
[----:B------:R-:W-:Y:S01]  /*42c0*/  UPLOP3.LUT UP2, UPT, UPT, UPT, UPT, 0x80, 0x8 ;  /* 0x000000000008789c */ /* 0x000fe20003f4f070 */
[----:B------:R-:W-:Y:S01]  /*42d0*/  UMOV UR19, 0x40004040 ;  /* 0x4000404000137882 */ /* 0x000fe20000000000 */
[----:B------:R-:W-:Y:S01]  /*42e0*/  UMOV UR17, 0x40004040 ;  /* 0x4000404000117882 */ /* 0x000fe20000000000 */
[----:B------:R2:W-:Y:S01]  /*42f0*/  UTCQMMA.2CTA gdesc[UR18], gdesc[UR20], tmem[UR11], tmem[UR38], idesc[UR39], UPT ;  /* 0x00ff2614120075ea */ /* 0x0005e2000ba0030b */
[----:B------:R-:W-:Y:S01]  /*4300*/  UMOV UR15, 0x40004040 ;  /* 0x40004040000f7882 */ /* 0x000fe20000000000 */
[----:B------:R-:W-:Y:S01]  /*4310*/  UMOV UR13, 0x40004040 ;  /* 0x40004040000d7882 */ /* 0x000fe20000000000 */
[----:B------:R-:W-:Y:S01]  /*4320*/  UMOV UR9, 0x40004040 ;  /* 0x4000404000097882 */ /* 0x000fe20000000000 */
[----:B------:R2:W-:Y:S01]  /*4330*/  UTCQMMA.2CTA gdesc[UR14], gdesc[UR16], tmem[UR11], tmem[UR36], idesc[UR37], UPT ;  /* 0x00ff24100e0075ea */ /* 0x0005e2000ba0030b */
[----:B------:R2:W-:Y:S01]  /*4340*/  UTCQMMA.2CTA gdesc[UR8], gdesc[UR12], tmem[UR11], tmem[UR34], idesc[UR35], UPT ;  /* 0x00ff220c080075ea */ /* 0x0005e2000ba0030b */
[----:B------:R2:W-:Y:S01]  /*4350*/  UTCBAR.2CTA.MULTICAST [UR25], URZ, UR28 ;  /* 0x000000ff190073e9 */ /* 0x0005e2000820081c */
[----:B------:R-:W-:Y:S01]  /*4360*/  UMOV UR10, UR23 ;  /* 0x00000017000a7c82 */ /* 0x000fe20008000000 */
[----:B------:R-:W-:Y:S05]  /*4370*/  BRA.U UP0, `(.L_x_83) ;  /* 0xfffffffd00507547 */ /* 0x000fea000b83ffff */
.L_x_80:
[----:B--2---:R-:W-:Y:S01]  /*4380*/  UIADD3 UR4, UPT, UPT, UR31, 0x120, URZ ;  /* 0x000001201f047890 */ /* 0x004fe2000fffe0ff */
[----:B------:R-:W-:-:S08]  /*4390*/  UMOV UR22, UR27 ;  /* 0x0000001b00167c82 */ /* 0x000fd00008000000 */
[----:B------:R2:W-:Y:S01]  /*43a0*/  UTCBAR.2CTA.MULTICAST [UR4], URZ, UR42 ;  /* 0x000000ff040073e9 */ /* 0x0005e2000820082a */
[----:B------:R-:W-:Y:S02]  /*43b0*/  NOP ;  /* 0x0000000000007918 */ /* 0x000fe40000000000 */
.L_x_78:
[----:B--2---:R-:W-:Y:S01]  /*43c0*/  UIADD3 UR4, UPT, UPT, UR32, 0x1, URZ ;  /* 0x0000000120047890 */ /* 0x004fe2000fffe0ff */
[----:B------:R-:W-:-:S03]  /*43d0*/  ISETP.NE.AND P0, PT, R8, 0x2, PT ;  /* 0x000000020800780c */ /* 0x000fc60003f05270 */
[----:B------:R-:W-:Y:S01]  /*43e0*/  UISETP.NE.AND UP0, UPT, UR4, 0x4, UPT ;  /* 0x000000040400788c */ /* 0x000fe2000bf05270 */
[----:B-1----:R-:W-:Y:S02]  /*43f0*/  SEL R0, RZ, 0x1, P0 ;  /* 0x00000001ff007807 */ /* 0x002fe40000000000 */
[----:B------:R-:W-:Y:S01]  /*4400*/  SEL R8, R8, RZ, P0 ;  /* 0x000000ff08087207 */ /* 0x000fe20000000000 */
[----:B------:R-:W-:Y:S01]  /*4410*/  USEL UR5, URZ, 0x1, UP0 ;  /* 0x00000001ff057887 */ /* 0x000fe20008000000 */
[----:B------:R-:W-:Y:S01]  /*4420*/  LOP3.LUT R3, R3, R0, RZ, 0x3c, !PT ;  /* 0x0000000003037212 */ /* 0x000fe200078e3cff */
[----:B------:R-:W-:-:S04]  /*4430*/  USEL UR32, UR4, URZ, UP0 ;  /* 0x000000ff04207287 */ /* 0x000fc80008000000 */
[----:B------:R-:W-:Y:S01]  /*4440*/  LOP3.LUT R9, R9, UR5, RZ, 0x3c, !PT ;  /* 0x0000000509097c12 */ /* 0x000fe2000f8e3cff */
[----:B------:R-:W-:Y:S07]  /*4450*/  @P1 BRA `(.L_x_84) ;  /* 0xfffffff800881947 */ /* 0x000fee000383ffff */
[----:B------:R-:W1:Y:S01]  /*4460*/  S2UR UR8, SR_CgaCtaId ;  /* 0x00000000000879c3 */ /* 0x000e620000008800 */
[----:B------:R-:W-:Y:S01]  /*4470*/  ELECT P0, URZ, PT ;  /* 0x0000000000ff782f */ /* 0x000fe20003800000 */
[----:B------:R-:W-:Y:S01]  /*4480*/  HFMA2 R0, -RZ, RZ, 0, 5.9604644775390625e-08 ;  /* 0x00000001ff007431 */ /* 0x000fe200000001ff */
[----:B------:R-:W-:-:S05]  /*4490*/  UMOV UR4, 0x40 ;  /* 0x0000004000047882 */ /* 0x000fca0000000000 */
[----:B------:R-:W-:Y:S01]  /*44a0*/  UVIRTCOUNT.DEALLOC.SMPOOL 0x80 ;  /* 0x000000800000784c */ /* 0x000fe20000000000 */
[----:B------:R-:W-:Y:S02]  /*44b0*/  UISETP.NE.AND UP1, UPT, UR45, URZ, UPT ;  /* 0x000000ff2d00728c */ /* 0x000fe4000bf25270 */
[----:B-1----:R-:W-:-:S09]  /*44c0*/  ULEA UR8, UR8, UR4, 0x18 ;  /* 0x0000000408087291 */ /* 0x002fd2000f8ec0ff */
[----:B------:R1:W-:Y:S01]  /*44d0*/  @P0 STS.U8 [UR8+0x1c], R0 ;  /* 0x00001c00ff000988 */ /* 0x0003e20008000008 */
[----:B------:R-:W-:Y:S05]  /*44e0*/  BRA.U UP1, `(.L_x_85) ;  /* 0x0000000101a07547 */ /* 0x000fea000b800000 */
[----:B------:R-:W-:Y:S01]  /*44f0*/  UIADD3 UR7, UPT, UPT, UR26, 0x140, URZ ;  /* 0x000001401a077890 */ /* 0x000fe2000fffe0ff */
[----:B------:R-:W-:-:S03]  /*4500*/  SHF.L.U32 R3, R9, 0x1f, RZ ;  /* 0x0000001f09037819 */ /* 0x000fc600000006ff */
[----:B------:R-:W-:-:S09]  /*4510*/  ULEA UR4, UR32, UR7, 0x3 ;  /* 0x0000000720047291 */ /* 0x000fd2000f8e18ff */
[----:B------:R-:W2:Y:S02]  /*4520*/  SYNCS.PHASECHK.TRANS64.TRYWAIT P0, [UR4], R3 ;  /* 0x00000003ff0075a7 */ /* 0x000ea40008001104 */
[----:B--2---:R-:W-:Y:S05]  /*4530*/  @!P0 BRA `(.L_x_86) ;  /* 0x0000004800bc8947 */ /* 0x004fea0003800000 */
.L_x_174:
        /* <DEDUP_REMOVED lines=9> */
.L_x_176:
        /* <DEDUP_REMOVED lines=9> */
.L_x_178:
[----:B------:R-:W-:-:S04]  /*4660*/  UIADD3 UR4, UPT, UPT, UR4, 0x1, URZ ;  /* 0x0000000104047890 */ /* 0x000fc8000fffe0ff */
[----:B------:R-:W-:-:S04]  /*4670*/  UISETP.NE.AND UP0, UPT, UR4, 0x4, UPT ;  /* 0x000000040400788c */ /* 0x000fc8000bf05270 */
[----:B------:R-:W-:Y:S02]  /*4680*/  USEL UR5, URZ, 0x1, UP0 ;  /* 0x00000001ff057887 */ /* 0x000fe40008000000 */
[----:B------:R-:W-:-:S04]  /*4690*/  USEL UR4, UR4, URZ, UP0 ;  /* 0x000000ff04047287 */ /* 0x000fc80008000000 */
[----:B------:R-:W-:Y:S01]  /*46a0*/  ULEA UR4, UR4, UR7, 0x3 ;  /* 0x0000000704047291 */ /* 0x000fe2000f8e18ff */
[----:B-1----:R-:W-:-:S04]  /*46b0*/  LOP3.LUT R3, R2, UR5, RZ, 0x3c, !PT ;  /* 0x0000000502037c12 */ /* 0x002fc8000f8e3cff */
[----:B------:R-:W-:Y:S01]  /*46c0*/  SHF.L.U32 R3, R3, 0x1f, RZ ;  /* 0x0000001f03037819 */ /* 0x000fe200000006ff */
[----:B------:R-:W-:-:S04]  /*46d0*/  IMAD.U32 R0, RZ, RZ, UR4 ;  /* 0x00000004ff007e24 */ /* 0x000fc8000f8e00ff */
[----:B------:R1:W2:Y:S03]  /*46e0*/  SYNCS.PHASECHK.TRANS64.TRYWAIT P0, [R0+URZ], R3 ;  /* 0x00000003000075a7 */ /* 0x0002a600080011ff */
[----:B--2---:R-:W-:Y:S05]  /*46f0*/  @!P0 NANOSLEEP.SYNCS 0x989680 ;  /* 0x009896800000895d */ /* 0x004fea0003900000 */
[----:B------:R-:W2:Y:S02]  /*4700*/  @!P0 SYNCS.PHASECHK.TRANS64 P0, [R0+URZ], R3 ;  /* 0x00000003000085a7 */ /* 0x000ea400080010ff */
[----:B--2---:R-:W-:Y:S05]  /*4710*/  @P0 BRA `(.L_x_89) ;  /* 0x0000000000200947 */ /* 0x004fea0003800000 */
.L_x_90:
[----:B--2---:R2:W4:Y:S02]  /*4720*/  SYNCS.PHASECHK.TRANS64.TRYWAIT P0, [R0+URZ], R3 ;  /* 0x00000003000075a7 */ /* 0x00452400080011ff */
[----:B----4-:R-:W-:Y:S05]  /*4730*/  @!P0 NANOSLEEP.SYNCS 0x989680 ;  /* 0x009896800000895d */ /* 0x010fea0003900000 */
[----:B------:R-:W4:Y:S02]  /*4740*/  @!P0 SYNCS.PHASECHK.TRANS64 P0, [R0+URZ], R3 ;  /* 0x00000003000085a7 */ /* 0x000f2400080010ff */
[----:B----4-:R-:W-:Y:S05]  /*4750*/  @!P0 BRA `(.L_x_90) ;  /* 0xfffffffc00f08947 */ /* 0x010fea000383ffff */
[----:B------:R-:W-:Y:S05]  /*4760*/  BRA `(.L_x_89) ;  /* 0x00000000000c7947 */ /* 0x000fea0003800000 */
.L_x_85:
[----:B------:R-:W-:-:S04]  /*4770*/  UIADD3 UR4, UPT, UPT, UR26, 0x180, URZ ;  /* 0x000001801a047890 */ /* 0x000fc8000fffe0ff */
[----:B------:R-:W-:-:S09]  /*4780*/  UPRMT UR4, UR48, 0x654, UR4 ;  /* 0x0000065430047896 */ /* 0x000fd20008000004 */
[----:B------:R-:W-:Y:S03]  /*4790*/  SYNCS.ARRIVE.TRANS64.RED.A1T0 RZ, [UR4], RZ ;  /* 0x000000ffffff79a7 */ /* 0x000fe60008100404 */
.L_x_89:
[----:B-12---:R-:W-:Y:S01]  /*47a0*/  SHF.L.U32 R3, RZ, 0x1f, RZ ;  /* 0x0000001fff037819 */ /* 0x006fe200000006ff */
[----:B------:R-:W-:Y:S01]  /*47b0*/  UIADD3 UR4, UPT, UPT, UR26, 0x180, URZ ;  /* 0x000001801a047890 */ /* 0x000fe2000fffe0ff */
[----:B------:R-:W-:Y:S02]  /*47c0*/  PLOP3.LUT P0, PT, PT, PT, UP1, 0x80, 0x8 ;  /* 0x000000000008781c */ /* 0x000fe40003f0f018 */
[----:B------:R-:W1:Y:S02]  /*47d0*/  SYNCS.PHASECHK.TRANS64.TRYWAIT P1, [UR26+0x180], R3 ;  /* 0x00018003ff0075a7 */ /* 0x000e64000802111a */
[----:B-1----:R-:W-:Y:S09]  /*47e0*/  @!P1 BRA `(.L_x_91) ;  /* 0x0000004800589947 */ /* 0x002ff20003800000 */
.L_x_180:
[----:B------:R-:W-:Y:S01]  /*47f0*/  @!UP1 UPRMT UR4, UR48, 0x654, UR4 ;  /* 0x0000065430049896 */ /* 0x000fe20008000004 */
[----:B------:R-:W-:Y:S01]  /*4800*/  UMOV UR5, 0xffff ;  /* 0x0000ffff00057882 */ /* 0x000fe20000000000 */
[----:B------:R-:W-:-:S07]  /*4810*/  UMOV UR6, 0x1 ;  /* 0x0000000100067882 */ /* 0x000fce0000000000 */
[----:B------:R-:W-:Y:S01]  /*4820*/  @!P0 SYNCS.ARRIVE.TRANS64.RED.A1T0 RZ, [UR4], RZ ;  /* 0x000000ffffff89a7 */ /* 0x000fe20008100404 */
[----:B------:R-:W-:Y:S01]  /*4830*/  NOP ;  /* 0x0000000000007918 */ /* 0x000fe20000000000 */
[----:B-1----:R-:W1:Y:S01]  /*4840*/  LDS R0, [UR8+0x14] ;  /* 0x00001408ff007984 */ /* 0x002e620008000800 */
[----:B------:R-:W-:-:S04]  /*4850*/  ULOP3.LUT UR4, UR44, 0xffff, URZ, 0xc0, !UPT ;  /* 0x0000ffff2c047892 */ /* 0x000fc8000f8ec0ff */
[----:B------:R-:W-:-:S04]  /*4860*/  USHF.R.U32.HI UR4, URZ, 0x5, UR4 ;  /* 0x00000005ff047899 */ /* 0x000fc80008011604 */
[----:B------:R-:W-:Y:S02]  /*4870*/  USHF.L.U32 UR5, UR5, UR4, URZ ;  /* 0x0000000405057299 */ /* 0x000fe400080006ff */
[----:B------:R-:W-:-:S04]  /*4880*/  USHF.L.U32 UR4, UR6, UR4, URZ ;  /* 0x0000000406047299 */ /* 0x000fc800080006ff */
[----:B-1----:R-:W-:-:S04]  /*4890*/  LOP3.LUT R0, R0, UR5, RZ, 0xc0, !PT ;  /* 0x0000000500007c12 */ /* 0x002fc8000f8ec0ff */
[----:B------:R-:W-:-:S13]  /*48a0*/  ISETP.NE.AND P0, PT, R0, UR5, PT ;  /* 0x0000000500007c0c */ /* 0x000fda000bf05270 */
[----:B------:R-:W-:Y:S05]  /*48b0*/  @P0 BRA `(.L_x_92) ;  /* 0x0000000000580947 */ /* 0x000fea0003800000 */
[----:B------:R-:W1:Y:S02]  /*48c0*/  LDS R0, [UR8+0x18] ;  /* 0x00001808ff007984 */ /* 0x000e640008000800 */
[----:B-1----:R-:W-:-:S04]  /*48d0*/  LOP3.LUT R0, R0, UR4, RZ, 0xc0, !PT ;  /* 0x0000000400007c12 */ /* 0x002fc8000f8ec0ff */
[----:B------:R-:W-:-:S13]  /*48e0*/  ISETP.NE.AND P0, PT, R0, UR4, PT ;  /* 0x0000000400007c0c */ /* 0x000fda000bf05270 */
[----:B------:R-:W-:Y:S05]  /*48f0*/  @P0 BRA `(.L_x_93) ;  /* 0x00000000003c0947 */ /* 0x000fea0003800000 */
[----:B------:R-:W1:Y:S01]  /*4900*/  S2R R2, SR_LANEID ;  /* 0x0000000000027919 */ /* 0x000e620000000000 */
[----:B------:R-:W-:Y:S01]  /*4910*/  ULOP3.LUT UR5, URZ, UR5, URZ, 0x33, !UPT ;  /* 0x00000005ff057292 */ /* 0x000fe2000f8e33ff */
[----:B------:R-:W-:Y:S01]  /*4920*/  LOP3.LUT R4, RZ, UR4, RZ, 0x33, !PT ;  /* 0x00000004ff047c12 */ /* 0x000fe2000f8e33ff */
[----:B------:R-:W-:Y:S02]  /*4930*/  VOTEU.ANY UR4, UPT, PT ;  /* 0x0000000000047886 */ /* 0x000fe400038e0100 */
[----:B------:R-:W-:Y:S01]  /*4940*/  UFLO.U32 UR4, UR4 ;  /* 0x00000004000472bd */ /* 0x000fe200080e0000 */
[----:B------:R-:W2:Y:S01]  /*4950*/  REDUX UR6, R4 ;  /* 0x00000000040673c4 */ /* 0x000ea20000000000 */
[----:B------:R-:W-:-:S06]  /*4960*/  IMAD.U32 R0, RZ, RZ, UR5 ;  /* 0x00000005ff007e24 */ /* 0x000fcc000f8e00ff */
[----:B------:R4:W-:Y:S01]  /*4970*/  UTCATOMSWS.AND URZ, UR5 ;  /* 0x0000000500ff79e3 */ /* 0x0009e20008000000 */
[----:B------:R-:W3:Y:S01]  /*4980*/  REDUX UR7, R0 ;  /* 0x00000000000773c4 */ /* 0x000ee20000000000 */
[----:B-1----:R-:W-:Y:S01]  /*4990*/  ISETP.EQ.U32.AND P0, PT, R2, UR4, PT ;  /* 0x0000000402007c0c */ /* 0x002fe2000bf02070 */
[----:B--2---:R-:W-:Y:S01]  /*49a0*/  IMAD.U32 R2, RZ, RZ, UR6 ;  /* 0x00000006ff027e24 */ /* 0x004fe2000f8e00ff */
[----:B---3--:R-:W-:-:S11]  /*49b0*/  MOV R3, UR7 ;  /* 0x0000000700037c02 */ /* 0x008fd60008000f00 */
[----:B------:R4:W-:Y:S04]  /*49c0*/  @P0 ATOMS.AND RZ, [UR8+0x14], R3 ;  /* 0x00001403ffff098c */ /* 0x0009e8000a800008 */
[----:B------:R4:W-:Y:S01]  /*49d0*/  @P0 ATOMS.AND RZ, [UR8+0x18], R2 ;  /* 0x00001802ffff098c */ /* 0x0009e2000a800008 */
[----:B------:R-:W-:Y:S05]  /*49e0*/  BRA `(.L_x_94) ;  /* 0x0000000000147947 */ /* 0x000fea0003800000 */
.L_x_93:
[----:B------:R-:W-:Y:S02]  /*49f0*/  MOV R2, 0x4a10 ;  /* 0x00004a1000027802 */ /* 0x000fe40000000f00 */
[----:B---3-5:R-:W-:Y:S05]  /*4a00*/  CALL.REL.NOINC `($__internal_0_$__cuda_sm10x_tcgen05_guardrail_trap_col_being_dealloced_not_returned_by_alloc) ;  /* 0x0000004800ac7944 */ /* 0x028fea0003c00000 */
[----:B------:R-:W-:Y:S05]  /*4a10*/  BRA `(.L_x_94) ;  /* 0x0000000000087947 */ /* 0x000fea0003800000 */
.L_x_92:
[----:B------:R-:W-:Y:S02]  /*4a20*/  MOV R2, 0x4a40 ;  /* 0x00004a4000027802 */ /* 0x000fe40000000f00 */
[----:B---3-5:R-:W-:Y:S05]  /*4a30*/  CALL.REL.NOINC `($__internal_2_$__cuda_sm10x_tcgen05_guardrail_trap_unallocated_columns_being_dealloced) ;  /* 0x0000004800b87944 */ /* 0x028fea0003c00000 */
.L_x_94:
[----:B------:R-:W-:Y:S01]  /*4a40*/  NOP ;  /* 0x0000000000007918 */ /* 0x000fe20000000000 */
[----:B----4-:R-:W-:Y:S05]  /*4a50*/  EXIT ;  /* 0x000000000000794d */ /* 0x010fea0003800000 */
.L_x_65:
[----:B------:R-:W-:-:S09]  /*4a60*/  UISETP.NE.OR UP0, UPT, UR18, 0x3, !UP4 ;  /* 0x000000031200788c */ /* 0x000fd2000e705670 */
[----:B------:R-:W-:Y:S05]  /*4a70*/  BRA.U UP0, `(.L_x_95) ;  /* 0x0000000d00dc7547 */ /* 0x000fea000b800000 */
[----:B------:R-:W2:Y:S01]  /*4a80*/  LDCU.64 UR4, c[0x0][0x888] ;  /* 0x00011100ff0477ac */ /* 0x000ea20008000a00 */
[----:B------:R-:W3:Y:S01]  /*4a90*/  LDC.64 R12, c[0x0][0x348] ;  /* 0x0000d200ff0c7b82 */ /* 0x000ee20000000a00 */
[----:B------:R-:W-:Y:S02]  /*4aa0*/  HFMA2 R9, -RZ, RZ, 0, 0 ;  /* 0x00000000ff097431 */ /* 0x000fe400000001ff */
[----:B------:R-:W-:Y:S01]  /*4ab0*/  IMAD.MOV.U32 R11, RZ, RZ, 0x1 ;  /* 0x00000001ff0b7424 */ /* 0x000fe200078e00ff */
[----:B------:R-:W4:Y:S01]  /*4ac0*/  LDCU UR35, c[0x0][0x370] ;  /* 0x00006e00ff2377ac */ /* 0x000f220008000800 */
[----:B------:R-:W-:Y:S01]  /*4ad0*/  IMAD.MOV.U32 R10, RZ, RZ, RZ ;  /* 0x000000ffff0a7224 */ /* 0x000fe200078e00ff */
[----:B------:R-:W-:Y:S01]  /*4ae0*/  MOV R3, 0x1000 ;  /* 0x0000100000037802 */ /* 0x000fe20000000f00 */
[----:B------:R-:W4:Y:S01]  /*4af0*/  LDCU.128 UR48, c[0x0][0xb10] ;  /* 0x00016200ff3077ac */ /* 0x000f220008000c00 */
[----:B------:R-:W1:Y:S01]  /*4b00*/  LDCU UR34, c[0x0][0x374] ;  /* 0x00006e80ff2277ac */ /* 0x000e620008000800 */
[----:B------:R-:W1:Y:S01]  /*4b10*/  LDCU.64 UR32, c[0x0][0x890] ;  /* 0x00011200ff2077ac */ /* 0x000e620008000a00 */
[----:B------:R-:W1:Y:S01]  /*4b20*/  LDCU UR15, c[0x0][0xb0c] ;  /* 0x00016180ff0f77ac */ /* 0x000e620008000800 */
[----:B--2---:R-:W-:Y:S01]  /*4b30*/  UISETP.NE.U32.AND UP0, UPT, UR4, URZ, UPT ;  /* 0x000000ff0400728c */ /* 0x004fe2000bf05070 */
[----:B------:R-:W2:Y:S01]  /*4b40*/  LDCU UR40, c[0x0][0xb20] ;  /* 0x00016400ff2877ac */ /* 0x000ea20008000800 */
[----:B------:R-:W2:Y:S01]  /*4b50*/  LDCU UR4, c[0x0][0xb30] ;  /* 0x00016600ff0477ac */ /* 0x000ea20008000800 */
[----:B------:R-:W-:Y:S01]  /*4b60*/  UMOV UR21, 0x400 ;  /* 0x0000040000157882 */ /* 0x000fe20000000000 */
[----:B----4-:R-:W-:-:S02]  /*4b70*/  UIMAD.WIDE.U32 UR6, UR35, UR48, URZ ;  /* 0x00000030230672a5 */ /* 0x010fc4000f8e00ff */
[----:B-1----:R-:W-:Y:S02]  /*4b80*/  UIMAD.WIDE.U32 UR8, UR34, UR51, URZ ;  /* 0x00000033220872a5 */ /* 0x002fe4000f8e00ff */
[----:B------:R-:W-:Y:S02]  /*4b90*/  ULEA UR21, UR46, UR21, 0x18 ;  /* 0x000000152e157291 */ /* 0x000fe4000f8ec0ff */
[----:B------:R-:W-:Y:S02]  /*4ba0*/  UISETP.NE.U32.AND UP6, UPT, UR32, URZ, UPT ;  /* 0x000000ff2000728c */ /* 0x000fe4000bfc5070 */
[----:B------:R-:W-:Y:S02]  /*4bb0*/  UIADD3 UR37, UPT, UPT, UR21, 0xd8, URZ ;  /* 0x000000d815257890 */ /* 0x000fe4000fffe0ff */
[----:B------:R-:W-:Y:S02]  /*4bc0*/  UISETP.NE.AND.EX UP5, UPT, UR5, URZ, UPT, UP0 ;  /* 0x000000ff0500728c */ /* 0x000fe4000bfa5300 */
[----:B------:R-:W-:Y:S01]  /*4bd0*/  UISETP.NE.AND UP0, UPT, UR42, 0x1, UPT ;  /* 0x000000012a00788c */ /* 0x000fe2000bf05270 */
[----:B------:R-:W-:Y:S01]  /*4be0*/  UMOV UR6, UR7 ;  /* 0x0000000700067c82 */ /* 0x000fe20008000000 */
[----:B------:R-:W-:Y:S01]  /*4bf0*/  UMOV UR38, UR9 ;  /* 0x0000000900267c82 */ /* 0x000fe20008000000 */
[----:B------:R-:W-:-:S02]  /*4c00*/  UISETP.NE.AND UP0, UPT, UR15, 0x1, UPT ;  /* 0x000000010f00788c */ /* 0x000fc4000bf05270 */
[----:B------:R-:W-:Y:S02]  /*4c10*/  UPLOP3.LUT UP4, UPT, UPT, UPT, UPT, 0x40, 0x4 ;  /* 0x000000000004789c */ /* 0x000fe40003f8e870 */
[----:B------:R-:W-:Y:S01]  /*4c20*/  UISETP.GE.AND UP2, UPT, UR42, 0x1, UPT ;  /* 0x000000012a00788c */ /* 0x000fe2000bf46270 */
[----:B------:R-:W1:Y:S01]  /*4c30*/  LDCU.64 UR22, c[0x0][0xb28] ;  /* 0x00016500ff1677ac */ /* 0x000e620008000a00 */
[----:B------:R-:W-:Y:S02]  /*4c40*/  UISETP.NE.AND.EX UP6, UPT, UR33, URZ, UPT, UP6 ;  /* 0x000000ff2100728c */ /* 0x000fe4000bfc5360 */
[----:B------:R-:W-:Y:S02]  /*4c50*/  UIADD3 UR25, UPT, UPT, UR21, 0xd0, URZ ;  /* 0x000000d015197890 */ /* 0x000fe4000fffe0ff */
[----:B------:R-:W-:Y:S02]  /*4c60*/  UPRMT UR37, UR46, 0x654, UR37 ;  /* 0x000006542e257896 */ /* 0x000fe40008000025 */
[----:B------:R-:W-:-:S02]  /*4c70*/  USHF.R.U32.HI UR39, URZ, UR49, UR6 ;  /* 0x00000031ff277299 */ /* 0x000fc40008011606 */
[----:B--2---:R-:W-:Y:S02]  /*4c80*/  USHF.R.U32.HI UR38, URZ, UR40, UR38 ;  /* 0x00000028ff267299 */ /* 0x004fe40008011626 */
[----:B------:R-:W-:Y:S02]  /*4c90*/  UISETP.NE.AND UP0, UPT, UR50, 0x1, UPT ;  /* 0x000000013200788c */ /* 0x000fe4000bf05270 */
[----:B---3--:R-:W-:-:S11]  /*4ca0*/  UISETP.NE.AND UP3, UPT, UR4, 0x1, UPT ;  /* 0x000000010400788c */ /* 0x008fd6000bf65270 */
.L_x_104:
[C---:B------:R-:W-:Y:S02]  /*4cb0*/  LEA R8, R10.reuse, UR21, 0x3 ;  /* 0x000000150a087c11 */ /* 0x040fe4000f8e18ff */
[----:B------:R-:W-:Y:S02]  /*4cc0*/  SHF.L.U32 R5, R9, 0x1f, RZ ;  /* 0x0000001f09057819 */ /* 0x000fe400000006ff */
[----:B------:R-:W-:Y:S02]  /*4cd0*/  LEA R6, R10, UR21, 0x4 ;  /* 0x000000150a067c11 */ /* 0x000fe4000f8e20ff */
[----:B--2---:R-:W2:Y:S02]  /*4ce0*/  SYNCS.PHASECHK.TRANS64.TRYWAIT P0, [R8+URZ+0x100], R5 ;  /* 0x00010005080075a7 */ /* 0x004ea400080011ff */
[----:B--2---:R-:W-:Y:S05]  /*4cf0*/  @!P0 BRA `(.L_x_96) ;  /* 0x00000044002c8947 */ /* 0x004fea0003800000 */
.L_x_181:
[----:B--2---:R-:W2:Y:S01]  /*4d00*/  LDS.128 R4, [R6+0x190] ;  /* 0x0001900006047984 */ /* 0x004ea20000000c00 */
[----:B------:R-:W-:Y:S01]  /*4d10*/  UISETP.GE.AND UP0, UPT, UR42, 0x1, UPT ;  /* 0x000000012a00788c */ /* 0x000fe2000bf06270 */
[----:B------:R-:W-:Y:S01]  /*4d20*/  @!PT LDS RZ, [RZ] ;  /* 0x00000000fffff984 */ /* 0x000fe20000000800 */
[----:B------:R-:W-:Y:S01]  /*4d30*/  @!PT LDS RZ, [RZ] ;  /* 0x00000000fffff984 */ /* 0x000fe20000000800 */
[----:B------:R-:W-:Y:S01]  /*4d40*/  @!PT LDS RZ, [RZ] ;  /* 0x00000000fffff984 */ /* 0x000fe20000000800 */
[----:B------:R-:W-:Y:S01]  /*4d50*/  @!PT LDS RZ, [RZ] ;  /* 0x00000000fffff984 */ /* 0x000fe20000000800 */
[----:B------:R3:W-:Y:S06]  /*4d60*/  MEMBAR.ALL.CTA ;  /* 0x0000000000007992 */ /* 0x0007ec0000008000 */
[----:B---3--:R-:W3:Y:S01]  /*4d70*/  FENCE.VIEW.ASYNC.S ;  /* 0x00000000000073c6 */ /* 0x008ee20000000000 */
[----:B--2---:R-:W-:Y:S11]  /*4d80*/  LOP3.LUT P0, RZ, R6, 0x1, RZ, 0xc0, !PT ;  /* 0x0000000106ff7812 */ /* 0x004ff6000780c0ff */
[----:B------:R-:W-:Y:S02]  /*4d90*/  @!UPT UIADD3 URZ, UPT, UPT, URZ, URZ, URZ ;  /* 0x000000fffffff290 */ /* 0x000fe4000fffe0ff */
[----:B---3--:R-:W-:Y:S01]  /*4da0*/  VOTEU.ANY UP2, P0 ;  /* 0x0000000000ff7886 */ /* 0x008fe20000040100 */
[----:B------:R-:W-:Y:S11]  /*4db0*/  PLOP3.LUT P0, PT, PT, PT, UP2, 0x80, 0x8 ;  /* 0x000000000008781c */ /* 0x000ff60003f0f028 */
[----:B------:R-:W-:Y:S02]  /*4dc0*/  @!UPT UIADD3 URZ, UPT, UPT, URZ, URZ, URZ ;  /* 0x000000fffffff290 */ /* 0x000fe4000fffe0ff */
[----:B------:R-:W-:Y:S02]  /*4dd0*/  @P0 SHF.R.U32.HI R0, RZ, 0x10, R5 ;  /* 0x00000010ff000819 */ /* 0x000fe40000011605 */
[----:B------:R-:W-:Y:S02]  /*4de0*/  @P0 MOV R2, R4 ;  /* 0x0000000400020202 */ /* 0x000fe40000000f00 */
[----:B------:R-:W-:Y:S01]  /*4df0*/  @P0 R2UR UR4, R0 ;  /* 0x00000000000402ca */ /* 0x000fe200000e0000 */
[----:B------:R-:W-:Y:S01]  /*4e00*/  VIADD R0, R8, 0x110 ;  /* 0x0000011008007836 */ /* 0x000fe20000000000 */
[----:B------:R-:W-:Y:S02]  /*4e10*/  @P0 LOP3.LUT R4, R5, 0xffff, RZ, 0xc0, !PT ;  /* 0x0000ffff05040812 */ /* 0x000fe400078ec0ff */
[----:B------:R-:W-:Y:S02]  /*4e20*/  @P0 R2UR UR6, R2 ;  /* 0x00000000020602ca */ /* 0x000fe400000e0000 */
[----:B------:R-:W-:Y:S02]  /*4e30*/  PRMT R0, RZ, 0x654, R0 ;  /* 0x00000654ff007816 */ /* 0x000fe40000000000 */
[----:B------:R-:W-:Y:S02]  /*4e40*/  @P0 R2UR UR5, R4 ;  /* 0x00000000040502ca */ /* 0x000fe400000e0000 */
[----:B------:R2:W-:Y:S03]  /*4e50*/  SYNCS.ARRIVE.TRANS64.RED.A1T0 RZ, [R0+URZ], RZ ;  /* 0x000000ff00ff79a7 */ /* 0x0005e600081004ff */
[----:B------:R-:W-:Y:S04]  /*4e60*/  @UP2 UMOV UR29, UR4 ;  /* 0x00000004001d2c82 */ /* 0x000fe80008000000 */
[----:B------:R-:W-:Y:S04]  /*4e70*/  @UP2 UMOV UR14, UR6 ;  /* 0x00000006000e2c82 */ /* 0x000fe80008000000 */
[----:B------:R-:W-:Y:S01]  /*4e80*/  @UP2 UMOV UR13, UR5 ;  /* 0x00000005000d2c82 */ /* 0x000fe20008000000 */
[----:B------:R-:W-:Y:S05]  /*4e90*/  BRA.U !UP0, `(.L_x_97) ;  /* 0x0000000108c07547 */ /* 0x000fea000b800000 */
[----:B------:R-:W-:Y:S02]  /*4ea0*/  UIMAD.WIDE.U32 UR8, UR13, UR51, URZ ;  /* 0x000000330d0872a5 */ /* 0x000fe4000f8e00ff */
[----:B------:R-:W-:Y:S02]  /*4eb0*/  UP2UR UR12, UPR, URZ, 0x4 ;  /* 0x00000004ff0c7883 */ /* 0x000fe40008000000 */
[----:B------:R-:W-:Y:S02]  /*4ec0*/  UISETP.NE.AND UP2, UPT, UR50, 0x1, UPT ;  /* 0x000000013200788c */ /* 0x000fe4000bf45270 */
[----:B------:R-:W-:Y:S02]  /*4ed0*/  UIMAD.WIDE.U32 UR10, UR14, UR48, URZ ;  /* 0x000000300e0a72a5 */ /* 0x000fe4000f8e00ff */
[----:B------:R-:W-:Y:S02]  /*4ee0*/  USEL UR4, UR34, UR38, !UP2 ;  /* 0x0000002622047287 */ /* 0x000fe4000d000000 */
[----:B------:R-:W-:Y:S02]  /*4ef0*/  UISETP.NE.AND UP0, UPT, UR15, 0x1, UPT ;  /* 0x000000010f00788c */ /* 0x000fe4000bf05270 */
[----:B------:R-:W-:Y:S02]  /*4f00*/  UP2UR UR20, UPR, URZ, 0x2 ;  /* 0x00000002ff147883 */ /* 0x000fe40008000000 */
[----:B------:R-:W-:Y:S02]  /*4f10*/  UISETP.NE.AND UP1, UPT, UR42, 0x1, UPT ;  /* 0x000000012a00788c */ /* 0x000fe4000bf25270 */
[----:B-1----:R-:W-:Y:S02]  /*4f20*/  UIMAD.WIDE.U32 UR16, UR4, UR22, URZ ;  /* 0x00000016041072a5 */ /* 0x002fe4000f8e00ff */
[----:B------:R-:W-:Y:S01]  /*4f30*/  USEL UR7, UR35, UR39, !UP0 ;  /* 0x0000002723077287 */ /* 0x000fe2000c000000 */
[----:B------:R-:W-:Y:S02]  /*4f40*/  UMOV UR5, UR9 ;  /* 0x0000000900057c82 */ /* 0x000fe40008000000 */
[----:B------:R-:W-:Y:S02]  /*4f50*/  USHF.R.U32.HI UR6, URZ, UR40, UR5 ;  /* 0x00000028ff067299 */ /* 0x000fe40008011605 */
[----:B------:R-:W-:Y:S02]  /*4f60*/  UIMAD.WIDE.U32 UR18, UR7, UR22, URZ ;  /* 0x00000016071272a5 */ /* 0x000fe4000f8e00ff */
[----:B------:R-:W-:Y:S02]  /*4f70*/  USEL UR6, UR13, UR6, !UP2 ;  /* 0x000000060d067287 */ /* 0x000fe4000d000000 */
[----:B------:R-:W-:Y:S01]  /*4f80*/  UISETP.NE.AND UP2, UPT, UR12, URZ, UPT ;  /* 0x000000ff0c00728c */ /* 0x000fe2000bf45270 */
[----:B------:R-:W-:Y:S01]  /*4f90*/  UMOV UR5, UR11 ;  /* 0x0000000b00057c82 */ /* 0x000fe20008000000 */
[----:B------:R-:W-:Y:S02]  /*4fa0*/  UIMAD.WIDE.U32 UR10, UR6, UR22, URZ ;  /* 0x00000016060a72a5 */ /* 0x000fe4000f8e00ff */
[----:B------:R-:W-:Y:S03]  /*4fb0*/  USHF.R.U32.HI UR8, URZ, UR49, UR5 ;  /* 0x00000031ff087299 */ /* 0x000fe60008011605 */
[----:B------:R-:W-:Y:S02]  /*4fc0*/  UMOV UR5, UR17 ;  /* 0x0000001100057c82 */ /* 0x000fe40008000000 */
[----:B------:R-:W-:Y:S03]  /*4fd0*/  @UP1 USHF.R.U32.HI UR4, URZ, UR23, UR5 ;  /* 0x00000017ff041299 */ /* 0x000fe60008011605 */
[----:B------:R-:W-:Y:S01]  /*4fe0*/  UMOV UR5, UR19 ;  /* 0x0000001300057c82 */ /* 0x000fe20008000000 */
[----:B------:R-:W-:Y:S02]  /*4ff0*/  UIMAD UR4, UR42, UR4, URZ ;  /* 0x000000042a0472a4 */ /* 0x000fe4000f8e02ff */
[----:B------:R-:W-:Y:S02]  /*5000*/  @UP1 USHF.R.U32.HI UR7, URZ, UR23, UR5 ;  /* 0x00000017ff071299 */ /* 0x000fe40008011605 */
[----:B------:R-:W-:Y:S02]  /*5010*/  USEL UR5, UR14, UR8, !UP0 ;  /* 0x000000080e057287 */ /* 0x000fe4000c000000 */
[----:B------:R-:W-:Y:S02]  /*5020*/  UIMAD UR8, UR42, UR7, URZ ;  /* 0x000000072a0872a4 */ /* 0x000fe4000f8e02ff */
[----:B------:R-:W-:Y:S03]  /*5030*/  UISETP.GE.AND UP0, UPT, UR6, UR4, UPT ;  /* 0x000000040600728c */ /* 0x000fe6000bf06270 */
[----:B------:R-:W-:Y:S01]  /*5040*/  UMOV UR4, UR11 ;  /* 0x0000000b00047c82 */ /* 0x000fe20008000000 */
[----:B------:R-:W-:Y:S02]  /*5050*/  UISETP.GE.OR UP0, UPT, UR5, UR8, UP0 ;  /* 0x000000080500728c */ /* 0x000fe40008706670 */
[----:B------:R-:W-:Y:S02]  /*5060*/  USHF.R.U32.HI UR4, URZ, UR23, UR4 ;  /* 0x00000017ff047299 */ /* 0x000fe40008011604 */
[----:B------:R-:W-:Y:S02]  /*5070*/  UIMAD.WIDE.U32 UR8, UR5, UR22, URZ ;  /* 0x00000016050872a5 */ /* 0x000fe4000f8e00ff */
[----:B------:R-:W-:Y:S04]  /*5080*/  USEL UR10, UR6, UR4, !UP1 ;  /* 0x00000004060a7287 */ /* 0x000fe8000c800000 */
[----:B------:R-:W-:Y:S01]  /*5090*/  UIADD3 UR11, UPT, UPT, -UR10, URZ, URZ ;  /* 0x000000ff0a0b7290 */ /* 0x000fe2000fffe1ff */
[----:B------:R-:W-:Y:S02]  /*50a0*/  @!UP0 UMOV UR4, UR9 ;  /* 0x0000000900048c82 */ /* 0x000fe40008000000 */
[----:B------:R-:W-:Y:S02]  /*50b0*/  @!UP0 USHF.R.U32.HI UR4, URZ, UR23, UR4 ;  /* 0x00000017ff048299 */ /* 0x000fe40008011604 */
[----:B------:R-:W-:Y:S02]  /*50c0*/  UIMAD UR8, UR42, UR11, UR6 ;  /* 0x0000000b2a0872a4 */ /* 0x000fe4000f8e0206 */
[----:B------:R-:W-:Y:S02]  /*50d0*/  @!UP0 USEL UR4, UR5, UR4, !UP1 ;  /* 0x0000000405048287 */ /* 0x000fe4000c800000 */
[----:B------:R-:W-:Y:S02]  /*50e0*/  UISETP.NE.AND UP1, UPT, UR20, URZ, UPT ;  /* 0x000000ff1400728c */ /* 0x000fe4000bf25270 */
[----:B------:R-:W-:Y:S02]  /*50f0*/  @!UP0 UIMAD UR8, UR7, UR8, UR4 ;  /* 0x00000008070882a4 */ /* 0x000fe4000f8e0204 */
[----:B------:R-:W-:Y:S02]  /*5100*/  @!UP0 UIADD3 UR9, UPT, UPT, UR10, -UR4, URZ ;  /* 0x800000040a098290 */ /* 0x000fe4000fffe0ff */
[----:B------:R-:W-:Y:S02]  /*5110*/  UIADD3 UR4, UPT, UPT, -UR5, URZ, URZ ;  /* 0x000000ff05047290 */ /* 0x000fe4000fffe1ff */
[----:B------:R-:W-:Y:S02]  /*5120*/  UIADD3 UR7, UPT, UPT, -UR6, URZ, URZ ;  /* 0x000000ff06077290 */ /* 0x000fe4000fffe1ff */
[----:B------:R-:W-:Y:S02]  /*5130*/  @!UP0 UIMAD UR6, UR9, UR42, UR5 ;  /* 0x0000002a090682a4 */ /* 0x000fe4000f8e0205 */
[----:B------:R-:W-:Y:S02]  /*5140*/  UIMAD UR14, UR15, UR4, UR14 ;  /* 0x000000040f0e72a4 */ /* 0x000fe4000f8e020e */
[----:B------:R-:W-:Y:S01]  /*5150*/  UIMAD UR4, UR50, UR7, UR13 ;  /* 0x00000007320472a4 */ /* 0x000fe2000f8e020d */
[----:B------:R-:W-:Y:S02]  /*5160*/  @!UP0 UMOV UR5, UR8 ;  /* 0x0000000800058c82 */ /* 0x000fe40008000000 */
[----:B------:R-:W-:Y:S02]  /*5170*/  UIMAD UR14, UR5, UR15, UR14 ;  /* 0x0000000f050e72a4 */ /* 0x000fe4000f8e020e */
[----:B------:R-:W-:Y:S11]  /*5180*/  UIMAD UR13, UR6, UR50, UR4 ;  /* 0x00000032060d72a4 */ /* 0x000ff6000f8e0204 */
[----:B------:R-:W-:Y:S01]  /*5190*/  @!UPT UIADD3 URZ, UPT, UPT, URZ, URZ, URZ ;  /* 0x000000fffffff290 */ /* 0x000fe2000fffe0ff */
.L_x_97:
[----:B------:R-:W3:Y:S01]  /*51a0*/  @!UP3 LDCU.128 UR8, c[0x0][0xb10] ;  /* 0x00016200ff08b7ac */ /* 0x000ee20008000c00 */
[----:B------:R-:W-:Y:S02]  /*51b0*/  ISETP.NE.U32.AND P0, PT, RZ, UR32, PT ;  /* 0x00000020ff007c0c */ /* 0x000fe4000bf05070 */
[----:B------:R-:W-:Y:S02]  /*51c0*/  SHF.L.U32 R4, R11, 0x1f, RZ ;  /* 0x0000001f0b047819 */ /* 0x000fe400000006ff */
[----:B------:R-:W-:Y:S01]  /*51d0*/  ISETP.NE.AND.EX P0, PT, RZ, UR33, PT, P0 ;  /* 0x00000021ff007c0c */ /* 0x000fe2000bf05300 */
[----:B------:R-:W4:Y:S01]  /*51e0*/  @!UP3 LDCU UR5, c[0x0][0xb0c] ;  /* 0x00016180ff05b7ac */ /* 0x000f220008000800 */
[----:B------:R-:W-:Y:S02]  /*51f0*/  USHF.L.U32 UR26, UR30, 0x7, URZ ;  /* 0x000000071e1a7899 */ /* 0x000fe400080006ff */
[----:B------:R-:W-:Y:S02]  /*5200*/  USHF.L.U32 UR27, UR31, 0x6, URZ ;  /* 0x000000061f1b7899 */ /* 0x000fe400080006ff */
[----:B---3--:R-:W-:Y:S07]  /*5210*/  UIMAD.WIDE.U32 UR6, UR14, UR8, URZ ;  /* 0x000000080e0672a5 */ /* 0x008fee000f8e00ff */
[----:B------:R-:W-:Y:S01]  /*5220*/  @!UP3 UMOV UR4, UR7 ;  /* 0x000000070004bc82 */ /* 0x000fe20008000000 */
[----:B----4-:R-:W-:Y:S02]  /*5230*/  @!UP3 UISETP.NE.AND UP0, UPT, UR5, 0x1, UPT ;  /* 0x000000010500b88c */ /* 0x010fe4000bf05270 */
[----:B------:R-:W-:Y:S02]  /*5240*/  @!UP3 USHF.R.U32.HI UR4, URZ, UR9, UR4 ;  /* 0x00000009ff04b299 */ /* 0x000fe40008011604 */
[----:B------:R-:W-:Y:S02]  /*5250*/  UIMAD.WIDE.U32 UR6, UR13, UR11, URZ ;  /* 0x0000000b0d0672a5 */ /* 0x000fe4000f8e00ff */
[----:B------:R-:W-:Y:S02]  /*5260*/  @!UP3 USEL UR8, UR14, UR4, !UP0 ;  /* 0x000000040e08b287 */ /* 0x000fe4000c000000 */
[----:B------:R-:W-:Y:S03]  /*5270*/  @!UP3 UISETP.NE.AND UP0, UPT, UR10, 0x1, UPT ;  /* 0x000000010a00b88c */ /* 0x000fe6000bf05270 */
[----:B------:R-:W-:Y:S02]  /*5280*/  @!UP3 UMOV UR6, UR7 ;  /* 0x000000070006bc82 */ /* 0x000fe40008000000 */
[----:B------:R-:W3:Y:S02]  /*5290*/  @!UP3 LDCU UR4, c[0x0][0xb20] ;  /* 0x00016400ff04b7ac */ /* 0x000ee40008000800 */
[----:B---3--:R-:W-:Y:S04]  /*52a0*/  @!UP3 USHF.R.U32.HI UR6, URZ, UR4, UR6 ;  /* 0x00000004ff06b299 */ /* 0x008fe80008011606 */
[----:B------:R-:W-:Y:S04]  /*52b0*/  @!UP3 USEL UR6, UR13, UR6, !UP0 ;  /* 0x000000060d06b287 */ /* 0x000fe8000c000000 */
[----:B------:R-:W-:Y:S02]  /*52c0*/  @!UP3 UIADD3 UR4, UPT, UPT, -UR8, UR6, URZ ;  /* 0x000000060804b290 */ /* 0x000fe4000fffe1ff */
[----:B------:R-:W-:Y:S02]  /*52d0*/  @!UP3 UIADD3 UR6, UPT, UPT, UR8, -UR6, URZ ;  /* 0x800000060806b290 */ /* 0x000fe4000fffe0ff */
[----:B------:R-:W-:Y:S02]  /*52e0*/  @!UP3 UIMAD UR14, UR4, UR5, UR14 ;  /* 0x00000005040eb2a4 */ /* 0x000fe4000f8e020e */
[----:B------:R-:W-:Y:S01]  /*52f0*/  @!UP3 UIMAD UR13, UR6, UR10, UR13 ;  /* 0x0000000a060db2a4 */ /* 0x000fe2000f8e020d */
[----:B------:R-:W-:Y:S11]  /*5300*/  BRA.U UP4, `(.L_x_98) ;  /* 0x0000000104107547 */ /* 0x000ff6000b800000 */
[----:B--2---:R-:W-:Y:S04]  /*5310*/  MOV R0, UR43 ;  /* 0x0000002b00007c02 */ /* 0x004fe80008000f00 */
[----:B------:R-:W-:Y:S04]  /*5320*/  SHF.L.U32 R5, R0, 0x1f, RZ ;  /* 0x0000001f00057819 */ /* 0x000fe800000006ff */
[----:B------:R-:W2:Y:S02]  /*5330*/  SYNCS.PHASECHK.TRANS64.TRYWAIT P1, [UR21+0xf8], R5 ;  /* 0x0000f805ff0075a7 */ /* 0x000ea40008021115 */
[----:B--2---:R-:W-:Y:S05]  /*5340*/  @!P1 BRA `(.L_x_99) ;  /* 0x0000003c00ac9947 */ /* 0x004fea0003800000 */
.L_x_98:
[----:B------:R-:W-:Y:S05]  /*5350*/  BRA.U !UP6, `(.L_x_100) ;  /* 0x000000010e387547 */ /* 0x000fea000b800000 */
[----:B------:R-:W-:Y:S01]  /*5360*/  UPLOP3.LUT UP1, UPT, UPT, UPT, UP5, 0x80, 0x8 ;  /* 0x000000000008789c */ /* 0x000fe20003f2f050 */
[----:B--2---:R-:W-:Y:S01]  /*5370*/  HFMA2 R0, -RZ, RZ, 0, 5.9604644775390625e-08 ;  /* 0x00000001ff007431 */ /* 0x004fe200000001ff */
[----:B------:R-:W2:Y:S01]  /*5380*/  LDCU.64 UR8, c[0x0][0x358] ;  /* 0x00006b00ff0877ac */ /* 0x000ea20008000a00 */
[----:B------:R-:W-:Y:S03]  /*5390*/  IMAD.MOV.U32 R86, RZ, RZ, 0x1 ;  /* 0x00000001ff567424 */ /* 0x000fe600078e00ff */
[----:B------:R-:W-:Y:S05]  /*53a0*/  PLOP3.LUT P1, PT, PT, PT, UP1, 0x80, 0x8 ;  /* 0x000000000008781c */ /* 0x000fea0003f2f018 */
[----:B------:R-:W3:Y:S01]  /*53b0*/  @UP1 LDCU.64 UR4, c[0x0][0x888] ;  /* 0x00011100ff0417ac */ /* 0x000ee20008000a00 */
[----:B------:R-:W-:Y:S07]  /*53c0*/  @UP1 UIMAD UR6, UR36, UR32, URZ ;  /* 0x00000020240612a4 */ /* 0x000fee000f8e02ff */
[----:B------:R-:W-:Y:S01]  /*53d0*/  @!P1 PRMT R86, R0, 0x7610, R86 ;  /* 0x0000761000569816 */ /* 0x000fe20000000056 */
[----:B---3--:R-:W-:Y:S06]  /*53e0*/  @UP1 UIMAD.WIDE UR4, UR6, 0x4, UR4 ;  /* 0x00000004060418a5 */ /* 0x008fec000f8e0204 */
[----:B------:R-:W-:Y:S01]  /*53f0*/  IMAD.U32 R6, RZ, RZ, UR4 ;  /* 0x00000004ff067e24 */ /* 0x000fe2000f8e00ff */
[----:B------:R-:W-:Y:S04]  /*5400*/  MOV R7, UR5 ;  /* 0x0000000500077c02 */ /* 0x000fe80008000f00 */
[----:B------:R-:W3:Y:S01]  /*5410*/  @!UP1 LDCU UR4, c[0x0][0x880] ;  /* 0x00011000ff0497ac */ /* 0x000ee20008000800 */
[----:B--2--5:R4:W5:Y:S02]  /*5420*/  @P1 LDG.E R41, desc[UR8][R6.64] ;  /* 0x0000000806291981 */ /* 0x024964000c1e1900 */
[----:B---34-:R-:W-:Y:S07]  /*5430*/  @!P1 IMAD.U32 R41, RZ, RZ, UR4 ;  /* 0x00000004ff299e24 */ /* 0x018fee000f8e00ff */
.L_x_100:
[----:B-----5:R-:W-:Y:S01]  /*5440*/  @!P0 FSETP.EQ.AND P2, PT, R41, RZ, PT ;  /* 0x000000ff2900820b */ /* 0x020fe20003f42000 */
[----:B------:R-:W-:Y:S01]  /*5450*/  @!UPT UIADD3 URZ, UPT, UPT, URZ, URZ, URZ ;  /* 0x000000fffffff290 */ /* 0x000fe2000fffe0ff */
[----:B------:R-:W-:Y:S11]  /*5460*/  @!P0 BRA `(.L_x_101) ;  /* 0x0000000000148947 */ /* 0x000ff60003800000 */
[----:B------:R-:W-:Y:S02]  /*5470*/  LOP3.LUT P0, RZ, R86, 0xff, RZ, 0xc0, !PT ;  /* 0x000000ff56ff7812 */ /* 0x000fe4000780c0ff */
[----:B------:R-:W-:Y:S04]  /*5480*/  PLOP3.LUT P2, PT, PT, PT, UP1, 0x80, 0x8 ;  /* 0x000000000008781c */ /* 0x000fe80003f4f018 */
[----:B------:R-:W-:Y:S07]  /*5490*/  PLOP3.LUT P2, PT, P2, PT, PT, 0x8, 0x80 ;  /* 0x000000000080781c */ /* 0x000fee000174e170 */
[----:B------:R-:W-:Y:S11]  /*54a0*/  @P0 FSETP.EQ.AND P2, PT, R41, RZ, PT ;  /* 0x000000ff2900020b */ /* 0x000ff60003f42000 */
[----:B------:R-:W-:Y:S02]  /*54b0*/  @!UPT UIADD3 URZ, UPT, UPT, URZ, URZ, URZ ;  /* 0x000000fffffff290 */ /* 0x000fe4000fffe0ff */
.L_x_101:
[----:B------:R-:W3:Y:S01]  /*54c0*/  SYNCS.PHASECHK.TRANS64.TRYWAIT P0, [UR21+0xe0], R4 ;  /* 0x0000e004ff0075a7 */ /* 0x000ee20008001115 */
[----:B------:R-:W-:Y:S04]  /*54d0*/  ELECT P1, URZ, PT ;  /* 0x0000000000ff782f */ /* 0x000fe80003820000 */
[----:B------:R-:W-:Y:S01]  /*54e0*/  PLOP3.LUT P1, PT, P2, P1, PT, 0xf2, 0x2f ;  /* 0x00000000002f781c */ /* 0x000fe20001723e72 */
[----:B------:R-:W-:Y:S01]  /*54f0*/  @!UPT UIADD3 URZ, UPT, UPT, URZ, URZ, URZ ;  /* 0x000000fffffff290 */ /* 0x000fe2000fffe0ff */
[----:B---3--:R-:W-:Y:S11]  /*5500*/  @!P0 BRA `(.L_x_102) ;  /* 0x0000003c00548947 */ /* 0x008ff60003800000 */
.L_x_184:
[----:B------:R-:W-:Y:S01]  /*5510*/  @!P1 IADD3 R2, P0, PT, R12, 0x580, RZ ;  /* 0x000005800c029810 */ /* 0x000fe20007f1e0ff */
[----:B------:R-:W-:Y:S01]  /*5520*/  VOTEU.ALL UP0, P1 ;  /* 0x0000000000ff7886 */ /* 0x000fe20000800000 */
[----:B------:R-:W-:Y:S01]  /*5530*/  UMOV UR6, 0x0 ;  /* 0x0000000000067882 */ /* 0x000fe20000000000 */
[----:B------:R-:W-:Y:S01]  /*5540*/  UMOV UR7, 0x10000000 ;  /* 0x1000000000077882 */ /* 0x000fe20000000000 */
[----:B------:R-:W-:Y:S01]  /*5550*/  @!P1 R2UR UR5, R2 ;  /* 0x00000000020592ca */ /* 0x000fe200000e0000 */
[----:B--2---:R-:W-:Y:S01]  /*5560*/  @!P1 IMAD.X R0, RZ, RZ, R13, P0 ;  /* 0x000000ffff009224 */ /* 0x004fe200000e060d */
[----:B------:R-:W-:Y:S01]  /*5570*/  @!UP0 UIADD3 UR24, UPT, UPT, UR21, 0x200, URZ ;  /* 0x0000020015188890 */ /* 0x000fe2000fffe0ff */
[----:B------:R-:W-:Y:S01]  /*5580*/  VIADD R10, R10, 0x1 ;  /* 0x000000010a0a7836 */ /* 0x000fe20000000000 */
[----:B------:R-:W-:Y:S02]  /*5590*/  @!UP0 UIADD3 UR10, UPT, UPT, UR26, 0x40, URZ ;  /* 0x000000401a0a8890 */ /* 0x000fe4000fffe0ff */
[----:B------:R-:W-:Y:S01]  /*55a0*/  @!P1 R2UR UR4, R0 ;  /* 0x00000000000492ca */ /* 0x000fe200000e0000 */
[----:B------:R-:W-:Y:S01]  /*55b0*/  @!UP0 UIADD3 UR8, UPT, UPT, UR21, 0xa00, URZ ;  /* 0x00000a0015088890 */ /* 0x000fe2000fffe0ff */
[----:B------:R-:W-:Y:S01]  /*55c0*/  @!P1 IMAD.MOV.U32 R0, RZ, RZ, 0x1000 ;  /* 0x00001000ff009424 */ /* 0x000fe200078e00ff */
[----:B------:R-:W-:Y:S01]  /*55d0*/  VOTEU.ALL UP0, P1 ;  /* 0x0000000000ff7886 */ /* 0x000fe20000800000 */
[----:B------:R-:W-:Y:S01]  /*55e0*/  UMOV UR28, UR36 ;  /* 0x00000024001c7c82 */ /* 0x000fe20008000000 */
[----:B------:R-:W-:Y:S01]  /*55f0*/  UMOV UR9, UR25 ;  /* 0x0000001900097c82 */ /* 0x000fe20008000000 */
[----:B------:R-:W-:Y:S01]  /*5600*/  UMOV UR11, UR27 ;  /* 0x0000001b000b7c82 */ /* 0x000fe20008000000 */
[----:B------:R-:W-:Y:S01]  /*5610*/  IMAD.U32 R6, RZ, RZ, UR5 ;  /* 0x00000005ff067e24 */ /* 0x000fe2000f8e00ff */
[----:B------:R-:W-:Y:S05]  /*5620*/  UMOV UR12, UR36 ;  /* 0x00000024000c7c82 */ /* 0x000fea0008000000 */
[----:B------:R-:W-:Y:S01]  /*5630*/  IMAD.U32 R7, RZ, RZ, UR4 ;  /* 0x00000004ff077e24 */ /* 0x000fe2000f8e00ff */
[----:B------:R-:W-:Y:S04]  /*5640*/  @!P1 R2UR UR4, R6 ;  /* 0x00000000060492ca */ /* 0x000fe800000e0000 */
[----:B------:R-:W-:Y:S11]  /*5650*/  @!P1 R2UR UR5, R7 ;  /* 0x00000000070592ca */ /* 0x000ff600000e0000 */
[----:B------:R-:W-:Y:S02]  /*5660*/  @!UPT UIADD3 URZ, UPT, UPT, URZ, URZ, URZ ;  /* 0x000000fffffff290 */ /* 0x000fe4000fffe0ff */
[----:B------:R-:W-:Y:S01]  /*5670*/  @!UP0 UTMALDG.3D [UR24], [UR4], desc[UR6] ;  /* 0x00000618040085b4 */ /* 0x000fe20008011000 */
[----:B------:R-:W-:Y:S05]  /*5680*/  VOTEU.ALL UP0, P1 ;  /* 0x0000000000ff7886 */ /* 0x000fea0000800000 */
[----:B------:R2:W-:Y:S01]  /*5690*/  @!UP0 UTMALDG.3D [UR8], [UR4], desc[UR6] ;  /* 0x00000608040085b4 */ /* 0x0005e20008011000 */
[----:B------:R3:W-:Y:S01]  /*56a0*/  @!P1 SYNCS.ARRIVE.TRANS64.RED.A0TR RZ, [UR21+0xd0], R0 ;  /* 0x0000d000ffff99a7 */ /* 0x0007e20008300415 */
[----:B--2---:R-:W-:Y:S09]  /*56b0*/  UPRMT UR4, UR46, 0x654, UR25 ;  /* 0x000006542e047896 */ /* 0x004ff20008000019 */
[----:B------:R-:W-:Y:S01]  /*56c0*/  SYNCS.ARRIVE.TRANS64.RED.A1T0 RZ, [UR4], RZ ;  /* 0x000000ffffff79a7 */ /* 0x000fe20008100404 */
[----:B------:R-:W2:Y:S02]  /*56d0*/  SYNCS.PHASECHK.TRANS64.TRYWAIT P0, [UR21+0xe8], R4 ;  /* 0x0000e804ff0075a7 */ /* 0x000ea40008001115 */
[----:B--23--:R-:W-:Y:S05]  /*56e0*/  @!P0 BRA `(.L_x_103) ;  /* 0x0000003800f48947 */ /* 0x00cfea0003800000 */
.L_x_186:
[----:B------:R-:W-:Y:S01]  /*56f0*/  UIADD3 UR31, UPT, UPT, UR14, UR63, URZ ;  /* 0x0000003f0e1f7290 */ /* 0x000fe2000fffe0ff */
[----:B------:R-:W-:Y:S01]  /*5700*/  @!P1 IADD3 R2, P0, PT, R12, 0x580, RZ ;  /* 0x000005800c029810 */ /* 0x000fe20007f1e0ff */
[----:B------:R-:W-:Y:S01]  /*5710*/  UPLOP3.LUT UP4, UPT, UPT, UPT, UPT, 0x80, 0x8 ;  /* 0x000000000008789c */ /* 0x000fe20003f8f070 */
[----:B------:R-:W-:Y:S01]  /*5720*/  R2UR UR24, R88 ;  /* 0x00000000581872ca */ /* 0x000fe200000e0000 */
[----:B------:R-:W-:Y:S01]  /*5730*/  VOTEU.ALL UP0, P1 ;  /* 0x0000000000ff7886 */ /* 0x000fe20000800000 */
[----:B------:R-:W-:Y:S01]  /*5740*/  @!P1 R2UR UR5, R2 ;  /* 0x00000000020592ca */ /* 0x000fe200000e0000 */
[----:B------:R-:W-:Y:S01]  /*5750*/  @!P1 IMAD.X R0, RZ, RZ, R13, P0 ;  /* 0x000000ffff009224 */ /* 0x000fe200000e060d */
[----:B------:R-:W-:Y:S01]  /*5760*/  UMOV UR6, 0x0 ;  /* 0x0000000000067882 */ /* 0x000fe20000000000 */
[----:B------:R-:W-:Y:S01]  /*5770*/  UMOV UR7, 0x10000000 ;  /* 0x1000000000077882 */ /* 0x000fe20000000000 */
[----:B------:R-:W-:Y:S01]  /*5780*/  @!UP0 UIADD3 UR18, UPT, UPT, UR26, 0x20, URZ ;  /* 0x000000201a128890 */ /* 0x000fe2000fffe0ff */
[----:B------:R-:W-:Y:S01]  /*5790*/  ISETP.NE.AND P0, PT, R10, 0x2, PT ;  /* 0x000000020a00780c */ /* 0x000fe20003f05270 */
[----:B------:R-:W-:Y:S01]  /*57a0*/  @!UP0 UIADD3 UR16, UPT, UPT, UR21, 0x1200, URZ ;  /* 0x0000120015108890 */ /* 0x000fe2000fffe0ff */
[----:B------:R-:W-:Y:S01]  /*57b0*/  @!P1 R2UR UR4, R0 ;  /* 0x00000000000492ca */ /* 0x000fe200000e0000 */
[----:B------:R-:W-:Y:S01]  /*57c0*/  @!UP0 UIADD3 UR17, UPT, UPT, UR21, 0xd8, URZ ;  /* 0x000000d815118890 */ /* 0x000fe2000fffe0ff */
[----:B------:R-:W-:Y:S01]  /*57d0*/  SEL R0, RZ, 0x1, P0 ;  /* 0x00000001ff007807 */ /* 0x000fe20000000000 */
[----:B------:R-:W-:Y:S01]  /*57e0*/  @!UP0 UIADD3 UR10, UPT, UPT, UR26, 0x60, URZ ;  /* 0x000000601a0a8890 */ /* 0x000fe2000fffe0ff */
[----:B------:R-:W-:Y:S01]  /*57f0*/  LOP3.LUT R11, R11, 0x1, RZ, 0x3c, !PT ;  /* 0x000000010b0b7812 */ /* 0x000fe200078e3cff */
[----:B------:R-:W-:Y:S01]  /*5800*/  @!UP0 UIADD3 UR8, UPT, UPT, UR21, 0x1a00, URZ ;  /* 0x00001a0015088890 */ /* 0x000fe2000fffe0ff */
[----:B--2---:R-:W-:Y:S01]  /*5810*/  IMAD.U32 R4, RZ, RZ, UR5 ;  /* 0x00000005ff047e24 */ /* 0x004fe2000f8e00ff */
[----:B------:R-:W-:Y:S01]  /*5820*/  VOTEU.ALL UP0, P1 ;  /* 0x0000000000ff7886 */ /* 0x000fe20000800000 */
[----:B------:R-:W-:Y:S01]  /*5830*/  UMOV UR19, UR27 ;  /* 0x0000001b00137c82 */ /* 0x000fe20008000000 */
[----:B------:R-:W-:Y:S01]  /*5840*/  UMOV UR20, UR36 ;  /* 0x0000002400147c82 */ /* 0x000fe20008000000 */
[----:B------:R-:W-:Y:S01]  /*5850*/  UMOV UR11, UR27 ;  /* 0x0000001b000b7c82 */ /* 0x000fe20008000000 */
[----:B------:R-:W-:Y:S01]  /*5860*/  UMOV UR12, UR36 ;  /* 0x00000024000c7c82 */ /* 0x000fe20008000000 */
[----:B------:R-:W-:Y:S01]  /*5870*/  UMOV UR9, UR17 ;  /* 0x0000001100097c82 */ /* 0x000fe20008000000 */
[----:B------:R-:W-:Y:S01]  /*5880*/  IMAD.U32 R5, RZ, RZ, UR4 ;  /* 0x00000004ff057e24 */ /* 0x000fe2000f8e00ff */
[----:B------:R-:W-:Y:S01]  /*5890*/  @!P1 R2UR UR4, R4 ;  /* 0x00000000040492ca */ /* 0x000fe200000e0000 */
[----:B------:R-:W-:Y:S01]  /*58a0*/  UIADD3 UR30, UPT, UPT, UR13, UR24, URZ ;  /* 0x000000180d1e7290 */ /* 0x000fe2000fffe0ff */
[----:B------:R-:W-:Y:S01]  /*58b0*/  LOP3.LUT R9, R9, R0, RZ, 0x3c, !PT ;  /* 0x0000000009097212 */ /* 0x000fe200078e3cff */
[----:B------:R-:W-:Y:S01]  /*58c0*/  UMOV UR36, UR29 ;  /* 0x0000001d00247c82 */ /* 0x000fe20008000000 */
[----:B------:R-:W-:Y:S02]  /*58d0*/  @!P1 R2UR UR5, R5 ;  /* 0x00000000050592ca */ /* 0x000fe400000e0000 */
[----:B------:R-:W-:Y:S11]  /*58e0*/  SEL R10, R10, RZ, P0 ;  /* 0x000000ff0a0a7207 */ /* 0x000ff60000000000 */
[----:B------:R2:W-:Y:S01]  /*58f0*/  @!UP0 UTMALDG.3D [UR16], [UR4], desc[UR6] ;  /* 0x00000610040085b4 */ /* 0x0005e20008011000 */
[----:B------:R-:W-:Y:S05]  /*5900*/  VOTEU.ALL UP0, P1 ;  /* 0x0000000000ff7886 */ /* 0x000fea0000800000 */
[----:B------:R2:W-:Y:S01]  /*5910*/  @!UP0 UTMALDG.3D [UR8], [UR4], desc[UR6] ;  /* 0x00000608040085b4 */ /* 0x0005e20008011000 */
[----:B------:R2:W-:Y:S01]  /*5920*/  @!P1 SYNCS.ARRIVE.TRANS64.RED.A0TR RZ, [UR21+0xd8], R3 ;  /* 0x0000d803ffff99a7 */ /* 0x0005e20008300415 */
[----:B------:R-:W-:Y:S01]  /*5930*/  SYNCS.ARRIVE.TRANS64.RED.A1T0 RZ, [UR37], RZ ;  /* 0x000000ffffff79a7 */ /* 0x000fe20008100425 */
[----:B------:R-:W-:Y:S05]  /*5940*/  BRA.U UP2, `(.L_x_104) ;  /* 0xfffffff102d87547 */ /* 0x000fea000b83ffff */
[----:B--2---:R-:W-:-:S04]  /*5950*/  SHF.L.U32 R3, R11, 0x1f, RZ ;  /* 0x0000001f0b037819 */ /* 0x004fc800000006ff */
[----:B------:R-:W2:Y:S02]  /*5960*/  SYNCS.PHASECHK.TRANS64.TRYWAIT P0, [UR21+0xe0], R3 ;  /* 0x0000e003ff0075a7 */ /* 0x000ea40008001115 */
[----:B--2---:R-:W-:Y:S05]  /*5970*/  @!P0 BRA `(.L_x_105) ;  /* 0x0000003800688947 */ /* 0x004fea0003800000 */
.L_x_188:
[----:B--2---:R-:W-:-:S07]  /*5980*/  MOV R0, UR21 ;  /* 0x0000001500007c02 */ /* 0x004fce0008000f00 */
.L_x_106:
[----:B--2---:R-:W-:-:S04]  /*5990*/  SHF.L.U32 R3, R11, 0x1f, RZ ;  /* 0x0000001f0b037819 */ /* 0x004fc800000006ff */
[----:B------:R2:W3:Y:S03]  /*59a0*/  SYNCS.PHASECHK.TRANS64.TRYWAIT P0, [R0+URZ+0xe8], R3 ;  /* 0x0000e803000075a7 */ /* 0x0004e600080011ff */
[----:B---3--:R-:W-:Y:S05]  /*59b0*/  @!P0 NANOSLEEP.SYNCS 0x989680 ;  /* 0x009896800000895d */ /* 0x008fea0003900000 */
[----:B------:R-:W3:Y:S02]  /*59c0*/  @!P0 SYNCS.PHASECHK.TRANS64 P0, [R0+URZ+0xe8], R3 ;  /* 0x0000e803000085a7 */ /* 0x000ee400080010ff */
[----:B-1-3--:R-:W-:Y:S05]  /*59d0*/  @P0 EXIT ;  /* 0x000000000000094d */ /* 0x00afea0003800000 */
[----:B------:R-:W-:Y:S05]  /*59e0*/  BRA `(.L_x_106) ;  /* 0xfffffffc00e87947 */ /* 0x000fea000383ffff */
.L_x_95:
[----:B------:R-:W-:-:S06]  /*59f0*/  UISETP.GE.AND UP0, UPT, UR18, 0x4, UPT ;  /* 0x000000041200788c */ /* 0x000fcc000bf06270 */
[----:B------:R-:W-:-:S13]  /*5a00*/  PLOP3.LUT P0, PT, PT, PT, UP0, 0x80, 0x8 ;  /* 0x000000000008781c */ /* 0x000fda0003f0f008 */
[----:B-1----:R-:W-:Y:S05]  /*5a10*/  @!P0 EXIT ;  /* 0x000000000000894d */ /* 0x002fea0003800000 */
[----:B------:R-:W-:Y:S01]  /*5a20*/  BAR.SYNC.DEFER_BLOCKING 0x6, 0xa0 ;  /* 0x0182800000007b1d */ /* 0x000fe20000010000 */
[----:B------:R-:W-:Y:S01]  /*5a30*/  IMAD.SHL.U32 R4, R87, 0x200000, RZ ;  /* 0x0020000057047824 */ /* 0x000fe200078e00ff */
[----:B------:R-:W-:Y:S01]  /*5a40*/  CS2R R94, SRZ ;  /* 0x00000000005e7805 */ /* 0x000fe2000001ff00 */
[C---:B------:R-:W-:Y:S01]  /*5a50*/  IMAD.SHL.U32 R85, R97.reuse, 0x20, RZ ;  /* 0x0000002061557824 */ /* 0x040fe200078e00ff */
[----:B------:R-:W-:Y:S01]  /*5a60*/  CS2R R92, SRZ ;  /* 0x00000000005c7805 */ /* 0x000fe2000001ff00 */
[C---:B------:R-:W-:Y:S01]  /*5a70*/  IMAD.U32 R37, R97.reuse, 0x10000, RZ ;  /* 0x0001000061257824 */ /* 0x040fe200078e00ff */
[----:B------:R-:W-:Y:S02]  /*5a80*/  UMOV UR44, 0x400 ;  /* 0x00000400002c7882 */ /* 0x000fe40000000000 */
[----:B------:R-:W1:Y:S01]  /*5a90*/  LDC.64 R82, c[0x0][0x8b0] ;  /* 0x00022c00ff527b82 */ /* 0x000e620000000a00 */
[----:B------:R-:W-:Y:S01]  /*5aa0*/  ULEA UR44, UR46, UR44, 0x18 ;  /* 0x0000002c2e2c7291 */ /* 0x000fe2000f8ec0ff */
[----:B------:R-:W-:Y:S01]  /*5ab0*/  IMAD.SHL.U32 R5, R97, 0x4, RZ ;  /* 0x0000000461057824 */ /* 0x000fe200078e00ff */
[----:B------:R-:W-:Y:S01]  /*5ac0*/  LOP3.LUT R4, R4, 0x200000, RZ, 0xc0, !PT ;  /* 0x0020000004047812 */ /* 0x000fe200078ec0ff */
[----:B------:R-:W-:Y:S01]  /*5ad0*/  IMAD.SHL.U32 R7, R87, 0x400, RZ ;  /* 0x0000040057077824 */ /* 0x000fe200078e00ff */
[C---:B------:R-:W-:Y:S01]  /*5ae0*/  LOP3.LUT R6, R85.reuse, 0x80, RZ, 0xc0, !PT ;  /* 0x0000008055067812 */ /* 0x040fe200078ec0ff */
[----:B------:R-:W-:Y:S01]  /*5af0*/  UIADD3 UR4, UPT, UPT, UR44, 0x2200, URZ ;  /* 0x000022002c047890 */ /* 0x000fe2000fffe0ff */
[C---:B------:R-:W-:Y:S01]  /*5b00*/  LOP3.LUT R84, R85.reuse, 0xb60, RZ, 0xc0, !PT ;  /* 0x00000b6055547812 */ /* 0x040fe200078ec0ff */
[----:B------:R-:W2:Y:S01]  /*5b10*/  LDC.64 R80, c[0x0][0x8a8] ;  /* 0x00022a00ff507b82 */ /* 0x000ea20000000a00 */
[----:B------:R-:W-:Y:S01]  /*5b20*/  LOP3.LUT R37, R4, 0x400000, R37, 0xf8, !PT ;  /* 0x0040000004257812 */ /* 0x000fe200078ef825 */
[----:B------:R-:W-:Y:S01]  /*5b30*/  IMAD.MOV.U32 R36, RZ, RZ, RZ ;  /* 0x000000ffff247224 */ /* 0x000fe200078e00ff */
[----:B------:R-:W-:Y:S01]  /*5b40*/  LOP3.LUT R5, R6, 0x10, R5, 0xf8, !PT ;  /* 0x0000001006057812 */ /* 0x000fe200078ef805 */
[----:B------:R-:W-:Y:S01]  /*5b50*/  IMAD.MOV.U32 R91, RZ, RZ, RZ ;  /* 0x000000ffff5b7224 */ /* 0x000fe200078e00ff */
[----:B------:R-:W-:Y:S01]  /*5b60*/  LOP3.LUT R84, R84, 0x400, R7, 0xf8, !PT ;  /* 0x0000040054547812 */ /* 0x000fe200078ef807 */
[----:B------:R-:W-:Y:S01]  /*5b70*/  IMAD.U32 R96, RZ, RZ, UR4 ;  /* 0x00000004ff607e24 */ /* 0x000fe2000f8e00ff */
[----:B------:R-:W-:Y:S01]  /*5b80*/  LOP3.LUT P0, RZ, R85, 0x80, RZ, 0xc0, !PT ;  /* 0x0000008055ff7812 */ /* 0x000fe2000780c0ff */
[----:B------:R-:W3:Y:S01]  /*5b90*/  LDCU UR58, c[0x0][0x370] ;  /* 0x00006e00ff3a77ac */ /* 0x000ee20008000800 */
[----:B------:R-:W4:Y:S01]  /*5ba0*/  LDS R0, [UR44+0x1b0] ;  /* 0x0001b02cff007984 */ /* 0x000f220008000800 */
[----:B------:R-:W-:-:S02]  /*5bb0*/  LOP3.LUT R84, R84, R5, RZ, 0xfc, !PT ;  /* 0x0000000554547212 */ /* 0x000fc400078efcff */
[----:B------:R-:W-:Y:S01]  /*5bc0*/  P2R R4, PR, RZ, 0x1 ;  /* 0x00000001ff047803 */ /* 0x000fe20000000000 */
[----:B------:R-:W1:Y:S01]  /*5bd0*/  LDCU UR43, c[0x0][0xb0c] ;  /* 0x00016180ff2b77ac */ /* 0x000e620008000800 */
[----:B------:R-:W-:Y:S01]  /*5be0*/  LOP3.LUT R97, R97, 0x60, RZ, 0xc0, !PT ;  /* 0x0000006061617812 */ /* 0x000fe200078ec0ff */
[----:B------:R-:W1:Y:S01]  /*5bf0*/  LDCU UR39, c[0x0][0xb30] ;  /* 0x00016600ff2777ac */ /* 0x000e620008000800 */
[----:B------:R-:W1:Y:S01]  /*5c00*/  LDCU.64 UR56, c[0x0][0x888] ;  /* 0x00011100ff3877ac */ /* 0x000e620008000a00 */
[----:B------:R-:W1:Y:S01]  /*5c10*/  LDCU.64 UR40, c[0x0][0xb28] ;  /* 0x00016500ff2877ac */ /* 0x000e620008000a00 */
[----:B------:R-:W1:Y:S01]  /*5c20*/  LDCU.64 UR60, c[0x0][0x890] ;  /* 0x00011200ff3c77ac */ /* 0x000e620008000a00 */
[----:B------:R-:W1:Y:S01]  /*5c30*/  LDCU.128 UR52, c[0x0][0xb10] ;  /* 0x00016200ff3477ac */ /* 0x000e620008000c00 */
[----:B------:R-:W1:Y:S01]  /*5c40*/  LDCU UR47, c[0x0][0x374] ;  /* 0x00006e80ff2f77ac */ /* 0x000e620008000800 */
[----:B------:R-:W-:Y:S01]  /*5c50*/  UIADD3 UR62, UPT, UPT, UR44, 0x200, URZ ;  /* 0x000002002c3e7890 */ /* 0x000fe2000fffe0ff */
[----:B-1234-:R-:W-:-:S11]  /*5c60*/  IMAD.IADD R37, R0, 0x1, R37 ;  /* 0x0000000100257824 */ /* 0x01efd600078e0225 */
.L_x_132:
[C---:B------:R-:W-:Y:S02]  /*5c70*/  LEA R3, R91.reuse, UR44, 0x3 ;  /* 0x0000002c5b037c11 */ /* 0x040fe4000f8e18ff */
[----:B------:R-:W-:Y:S02]  /*5c80*/  SHF.L.U32 R0, R94, 0x1f, RZ ;  /* 0x0000001f5e007819 */ /* 0x000fe400000006ff */
[----:B------:R-:W-:Y:S02]  /*5c90*/  LEA R5, R91, UR44, 0x4 ;  /* 0x0000002c5b057c11 */ /* 0x000fe4000f8e20ff */
[----:B-1----:R-:W1:Y:S02]  /*5ca0*/  SYNCS.PHASECHK.TRANS64.TRYWAIT P0, [R3+URZ+0x100], R0 ;  /* 0x00010000030075a7 */ /* 0x002e6400080011ff */
[----:B-1----:R-:W-:Y:S05]  /*5cb0*/  @!P0 BRA `(.L_x_107) ;  /* 0x0000003400b08947 */ /* 0x002fea0003800000 */
.L_x_189:
        /* <DEDUP_REMOVED lines=11> */
[----:B------:R-:W-:Y:S01]  /*5d70*/  PLOP3.LUT P0, PT, PT, PT, UP1, 0x80, 0x8 ;  /* 0x000000000008781c */ /* 0x000fe20003f0f018 */
[----:B------:R-:W-:Y:S11]  /*5d80*/  UP2UR UR45, UPR, URZ, 0x2 ;  /* 0x00000002ff2d7883 */ /* 0x000ff60008000000 */
[----:B------:R-:W-:Y:S01]  /*5d90*/  @!UPT UIADD3 URZ, UPT, UPT, URZ, URZ, URZ ;  /* 0x000000fffffff290 */ /* 0x000fe2000fffe0ff */
[----:B-1----:R-:W-:Y:S02]  /*5da0*/  @P0 SHF.R.U32.HI R0, RZ, 0x10, R5 ;  /* 0x00000010ff000819 */ /* 0x002fe40000011605 */
        /* <DEDUP_REMOVED lines=12> */
[----:B------:R-:W2:Y:S01]  /*5e70*/  LDCU UR12, c[0x0][0xb20] ;  /* 0x00016400ff0c77ac */ /* 0x000ea20008000800 */
[----:B------:R-:W-:Y:S02]  /*5e80*/  UIMAD.WIDE.U32 UR4, UR47, UR55, URZ ;  /* 0x000000372f0472a5 */ /* 0x000fe4000f8e00ff */
[----:B------:R-:W-:Y:S02]  /*5e90*/  UIMAD.WIDE.U32 UR6, UR58, UR52, URZ ;  /* 0x000000343a0672a5 */ /* 0x000fe4000f8e00ff */
[----:B------:R-:W-:Y:S02]  /*5ea0*/  UISETP.NE.AND UP0, UPT, UR54, 0x1, UPT ;  /* 0x000000013600788c */ /* 0x000fe4000bf05270 */
[----:B------:R-:W-:Y:S02]  /*5eb0*/  UIMAD.WIDE.U32 UR8, UR37, UR55, URZ ;  /* 0x00000037250872a5 */ /* 0x000fe4000f8e00ff */
[----:B------:R-:W-:Y:S02]  /*5ec0*/  UIMAD.WIDE.U32 UR10, UR38, UR52, URZ ;  /* 0x00000034260a72a5 */ /* 0x000fe4000f8e00ff */
[----:B------:R-:W-:Y:S02]  /*5ed0*/  UISETP.NE.AND UP1, UPT, UR43, 0x1, UPT ;  /* 0x000000012b00788c */ /* 0x000fe4000bf25270 */
[----:B------:R-:W-:Y:S01]  /*5ee0*/  UISETP.NE.AND UP2, UPT, UR42, 0x1, UPT ;  /* 0x000000012a00788c */ /* 0x000fe2000bf45270 */
[----:B------:R-:W-:Y:S02]  /*5ef0*/  UMOV UR4, UR5 ;  /* 0x0000000500047c82 */ /* 0x000fe40008000000 */
[----:B--2---:R-:W-:Y:S03]  /*5f00*/  USHF.R.U32.HI UR5, URZ, UR12, UR4 ;  /* 0x0000000cff057299 */ /* 0x004fe60008011604 */
[----:B------:R-:W-:Y:S02]  /*5f10*/  UMOV UR4, UR7 ;  /* 0x0000000700047c82 */ /* 0x000fe40008000000 */
[----:B------:R-:W-:Y:S02]  /*5f20*/  USHF.R.U32.HI UR7, URZ, UR53, UR4 ;  /* 0x00000035ff077299 */ /* 0x000fe40008011604 */
[----:B------:R-:W-:Y:S02]  /*5f30*/  USEL UR4, UR47, UR5, !UP0 ;  /* 0x000000052f047287 */ /* 0x000fe4000c000000 */
[----:B------:R-:W-:Y:S01]  /*5f40*/  USEL UR7, UR58, UR7, !UP1 ;  /* 0x000000073a077287 */ /* 0x000fe2000c800000 */
[----:B------:R-:W-:Y:S01]  /*5f50*/  UMOV UR5, UR9 ;  /* 0x0000000900057c82 */ /* 0x000fe20008000000 */
[----:B------:R-:W-:Y:S02]  /*5f60*/  UIMAD.WIDE.U32 UR8, UR4, UR40, URZ ;  /* 0x00000028040872a5 */ /* 0x000fe4000f8e00ff */
[----:B------:R-:W-:Y:S03]  /*5f70*/  USHF.R.U32.HI UR6, URZ, UR12, UR5 ;  /* 0x0000000cff067299 */ /* 0x000fe60008011605 */
[----:B------:R-:W-:Y:S01]  /*5f80*/  UMOV UR5, UR11 ;  /* 0x0000000b00057c82 */ /* 0x000fe20008000000 */
[----:B------:R-:W-:Y:S02]  /*5f90*/  UIMAD.WIDE.U32 UR10, UR7, UR40, URZ ;  /* 0x00000028070a72a5 */ /* 0x000fe4000f8e00ff */
[----:B------:R-:W-:Y:S02]  /*5fa0*/  USHF.R.U32.HI UR12, URZ, UR53, UR5 ;  /* 0x00000035ff0c7299 */ /* 0x000fe40008011605 */
[----:B------:R-:W-:Y:S01]  /*5fb0*/  USEL UR6, UR37, UR6, !UP0 ;  /* 0x0000000625067287 */ /* 0x000fe2000c000000 */
[----:B------:R-:W-:Y:S02]  /*5fc0*/  UMOV UR5, UR9 ;  /* 0x0000000900057c82 */ /* 0x000fe40008000000 */
[----:B------:R-:W-:Y:S01]  /*5fd0*/  UMOV UR10, UR11 ;  /* 0x0000000b000a7c82 */ /* 0x000fe20008000000 */
[----:B------:R-:W-:Y:S02]  /*5fe0*/  @UP2 USHF.R.U32.HI UR4, URZ, UR41, UR5 ;  /* 0x00000029ff042299 */ /* 0x000fe40008011605 */
[----:B------:R-:W-:Y:S02]  /*5ff0*/  @UP2 USHF.R.U32.HI UR7, URZ, UR41, UR10 ;  /* 0x00000029ff072299 */ /* 0x000fe4000801160a */
[----:B------:R-:W-:Y:S02]  /*6000*/  UIMAD UR4, UR42, UR4, URZ ;  /* 0x000000042a0472a4 */ /* 0x000fe4000f8e02ff */
[----:B------:R-:W-:Y:S02]  /*6010*/  UIMAD.WIDE.U32 UR10, UR6, UR40, URZ ;  /* 0x00000028060a72a5 */ /* 0x000fe4000f8e00ff */
[----:B------:R-:W-:Y:S02]  /*6020*/  USEL UR5, UR38, UR12, !UP1 ;  /* 0x0000000c26057287 */ /* 0x000fe4000c800000 */
[----:B------:R-:W-:Y:S02]  /*6030*/  UIMAD UR8, UR42, UR7, URZ ;  /* 0x000000072a0872a4 */ /* 0x000fe4000f8e02ff */
[----:B------:R-:W-:Y:S03]  /*6040*/  UISETP.GE.AND UP0, UPT, UR6, UR4, UPT ;  /* 0x000000040600728c */ /* 0x000fe6000bf06270 */
[----:B------:R-:W-:Y:S01]  /*6050*/  UMOV UR4, UR11 ;  /* 0x0000000b00047c82 */ /* 0x000fe20008000000 */
[----:B------:R-:W-:Y:S02]  /*6060*/  UISETP.GE.OR UP0, UPT, UR5, UR8, UP0 ;  /* 0x000000080500728c */ /* 0x000fe40008706670 */
[----:B------:R-:W-:Y:S02]  /*6070*/  USHF.R.U32.HI UR4, URZ, UR41, UR4 ;  /* 0x00000029ff047299 */ /* 0x000fe40008011604 */
[----:B------:R-:W-:Y:S02]  /*6080*/  UIMAD.WIDE.U32 UR8, UR5, UR40, URZ ;  /* 0x00000028050872a5 */ /* 0x000fe4000f8e00ff */
[----:B------:R-:W-:Y:S02]  /*6090*/  USEL UR11, UR6, UR4, !UP2 ;  /* 0x00000004060b7287 */ /* 0x000fe4000d000000 */
[----:B------:R-:W-:Y:S02]  /*60a0*/  UIADD3 UR8, UPT, UPT, -UR5, URZ, URZ ;  /* 0x000000ff05087290 */ /* 0x000fe4000fffe1ff */
[----:B------:R-:W-:Y:S01]  /*60b0*/  UIADD3 UR10, UPT, UPT, -UR11, URZ, URZ ;  /* 0x000000ff0b0a7290 */ /* 0x000fe2000fffe1ff */
[----:B------:R-:W-:Y:S01]  /*60c0*/  @!UP0 UMOV UR4, UR9 ;  /* 0x0000000900048c82 */ /* 0x000fe20008000000 */
[----:B------:R-:W-:Y:S02]  /*60d0*/  UIADD3 UR9, UPT, UPT, -UR6, URZ, URZ ;  /* 0x000000ff06097290 */ /* 0x000fe4000fffe1ff */
[----:B------:R-:W-:Y:S02]  /*60e0*/  @!UP0 USHF.R.U32.HI UR4, URZ, UR41, UR4 ;  /* 0x00000029ff048299 */ /* 0x000fe40008011604 */
[----:B------:R-:W-:Y:S02]  /*60f0*/  UIMAD UR10, UR42, UR10, UR6 ;  /* 0x0000000a2a0a72a4 */ /* 0x000fe4000f8e0206 */
[----:B------:R-:W-:Y:S04]  /*6100*/  @!UP0 USEL UR4, UR5, UR4, !UP2 ;  /* 0x0000000405048287 */ /* 0x000fe8000d000000 */
[----:B------:R-:W-:Y:S02]  /*6110*/  @!UP0 UIMAD UR10, UR7, UR10, UR4 ;  /* 0x0000000a070a82a4 */ /* 0x000fe4000f8e0204 */
[----:B------:R-:W-:Y:S02]  /*6120*/  @!UP0 UIADD3 UR11, UPT, UPT, UR11, -UR4, URZ ;  /* 0x800000040b0b8290 */ /* 0x000fe4000fffe0ff */
[----:B------:R-:W-:Y:S02]  /*6130*/  UIMAD UR7, UR43, UR8, UR38 ;  /* 0x000000082b0772a4 */ /* 0x000fe4000f8e0226 */
[----:B------:R-:W-:Y:S02]  /*6140*/  @!UP0 UIMAD UR6, UR11, UR42, UR5 ;  /* 0x0000002a0b0682a4 */ /* 0x000fe4000f8e0205 */
[----:B------:R-:W-:Y:S01]  /*6150*/  UIMAD UR4, UR54, UR9, UR37 ;  /* 0x00000009360472a4 */ /* 0x000fe2000f8e0225 */
[----:B------:R-:W-:Y:S02]  /*6160*/  @!UP0 UMOV UR5, UR10 ;  /* 0x0000000a00058c82 */ /* 0x000fe40008000000 */
[----:B------:R-:W-:Y:S02]  /*6170*/  UIMAD UR38, UR5, UR43, UR7 ;  /* 0x0000002b052672a4 */ /* 0x000fe4000f8e0207 */
[----:B------:R-:W-:Y:S11]  /*6180*/  UIMAD UR37, UR6, UR54, UR4 ;  /* 0x00000036062572a4 */ /* 0x000ff6000f8e0204 */
[----:B------:R-:W-:Y:S01]  /*6190*/  @!UPT UIADD3 URZ, UPT, UPT, URZ, URZ, URZ ;  /* 0x000000fffffff290 */ /* 0x000fe2000fffe0ff */
.L_x_108:
[----:B------:R-:W-:Y:S01]  /*61a0*/  UISETP.NE.AND UP0, UPT, UR39, 0x1, UPT ;  /* 0x000000012700788c */ /* 0x000fe2000bf05270 */
[----:B------:R-:W-:Y:S01]  /*61b0*/  IADD3 R91, PT, PT, R91, 0x1, RZ ;  /* 0x000000015b5b7810 */ /* 0x000fe20007ffe0ff */
[----:B------:R-:W-:Y:S02]  /*61c0*/  USHF.L.U32 UR50, UR31, 0x6, URZ ;  /* 0x000000061f327899 */ /* 0x000fe400080006ff */
[----:B------:R-:W-:Y:S07]  /*61d0*/  USHF.L.U32 UR49, UR30, 0x7, URZ ;  /* 0x000000071e317899 */ /* 0x000fee00080006ff */
[----:B------:R-:W2:Y:S01]  /*61e0*/  @!UP0 LDCU.128 UR12, c[0x0][0xb10] ;  /* 0x00016200ff0c87ac */ /* 0x000ea20008000c00 */
[----:B------:R-:W3:Y:S01]  /*61f0*/  @!UP0 LDCU UR5, c[0x0][0xb0c] ;  /* 0x00016180ff0587ac */ /* 0x000ee20008000800 */
[----:B------:R-:W4:Y:S01]  /*6200*/  @!UP0 LDCU UR10, c[0x0][0xb20] ;  /* 0x00016400ff0a87ac */ /* 0x000f220008000800 */
[----:B--2---:R-:W-:Y:S02]  /*6210*/  UIMAD.WIDE.U32 UR8, UR38, UR12, URZ ;  /* 0x0000000c260872a5 */ /* 0x004fe4000f8e00ff */
[----:B------:R-:W-:Y:S02]  /*6220*/  UIMAD.WIDE.U32 UR6, UR37, UR15, URZ ;  /* 0x0000000f250672a5 */ /* 0x000fe4000f8e00ff */
[----:B------:R-:W-:Y:S03]  /*6230*/  @!UP0 UISETP.NE.AND UP1, UPT, UR14, 0x1, UPT ;  /* 0x000000010e00888c */ /* 0x000fe6000bf25270 */
[----:B------:R-:W-:Y:S01]  /*6240*/  @!UP0 UMOV UR4, UR9 ;  /* 0x0000000900048c82 */ /* 0x000fe20008000000 */
[----:B---3--:R-:W-:Y:S02]  /*6250*/  @!UP0 UISETP.NE.AND UP2, UPT, UR5, 0x1, UPT ;  /* 0x000000010500888c */ /* 0x008fe4000bf45270 */
[----:B------:R-:W-:Y:S01]  /*6260*/  @!UP0 USHF.R.U32.HI UR4, URZ, UR13, UR4 ;  /* 0x0000000dff048299 */ /* 0x000fe20008011604 */
[----:B------:R-:W-:Y:S02]  /*6270*/  @!UP0 UMOV UR6, UR7 ;  /* 0x0000000700068c82 */ /* 0x000fe40008000000 */
[----:B----4-:R-:W-:Y:S02]  /*6280*/  @!UP0 USHF.R.U32.HI UR6, URZ, UR10, UR6 ;  /* 0x0000000aff068299 */ /* 0x010fe40008011606 */
[----:B------:R-:W-:Y:S02]  /*6290*/  @!UP0 USEL UR7, UR38, UR4, !UP2 ;  /* 0x0000000426078287 */ /* 0x000fe4000d000000 */
[----:B------:R-:W-:Y:S04]  /*62a0*/  @!UP0 USEL UR6, UR37, UR6, !UP1 ;  /* 0x0000000625068287 */ /* 0x000fe8000c800000 */
[----:B------:R-:W-:Y:S02]  /*62b0*/  @!UP0 UIADD3 UR4, UPT, UPT, -UR7, UR6, URZ ;  /* 0x0000000607048290 */ /* 0x000fe4000fffe1ff */
[----:B------:R-:W-:Y:S02]  /*62c0*/  @!UP0 UIADD3 UR6, UPT, UPT, UR7, -UR6, URZ ;  /* 0x8000000607068290 */ /* 0x000fe4000fffe0ff */
[----:B------:R-:W-:Y:S02]  /*62d0*/  @!UP0 UIMAD UR38, UR4, UR5, UR38 ;  /* 0x00000005042682a4 */ /* 0x000fe4000f8e0226 */
[----:B------:R-:W-:Y:S02]  /*62e0*/  @!UP0 UIMAD UR37, UR6, UR14, UR37 ;  /* 0x0000000e062582a4 */ /* 0x000fe4000f8e0225 */
[----:B------:R-:W-:Y:S09]  /*62f0*/  ULOP3.LUT UP0, URZ, UR62, 0x90, URZ, 0xc0, !UPT ;  /* 0x000000903eff7892 */ /* 0x000ff2000f80c0ff */
[----:B------:R-:W-:Y:S05]  /*6300*/  BRA.U !UP0, `(.L_x_109) ;  /* 0x0000000108407547 */ /* 0x000fea000b800000 */
[----:B------:R-:W2:Y:S01]  /*6310*/  LDCU.64 UR8, c[0x4][0x80] ;  /* 0x01001000ff0877ac */ /* 0x000ea20008000a00 */
[----:B------:R-:W-:Y:S01]  /*6320*/  MOV R3, 0x0 ;  /* 0x0000000000037802 */ /* 0x000fe20000000f00 */
[----:B------:R-:W-:Y:S02]  /*6330*/  HFMA2 R12, -RZ, RZ, 0, 5.9604644775390625e-08 ;  /* 0x00000001ff0c7431 */ /* 0x000fe400000001ff */
[----:B------:R-:W-:Y:S02]  /*6340*/  IMAD.MOV.U32 R8, RZ, RZ, 0x70 ;  /* 0x00000070ff087424 */ /* 0x000fe400078e00ff */
[----:B------:R-:W-:Y:S01]  /*6350*/  IMAD.MOV.U32 R13, RZ, RZ, RZ ;  /* 0x000000ffff0d7224 */ /* 0x000fe200078e00ff */
[----:B------:R-:W3:Y:S01]  /*6360*/  LDCU.64 UR6, c[0x4][0x88] ;  /* 0x01001100ff0677ac */ /* 0x000ee20008000a00 */
[----:B------:R-:W4:Y:S01]  /*6370*/  LDC.64 R2, c[0x4][R3] ;  /* 0x0100000003027b82 */ /* 0x000f220000000a00 */
[----:B------:R-:W1:Y:S01]  /*6380*/  LDCU.64 UR4, c[0x4][0x8] ;  /* 0x01000100ff0477ac */ /* 0x000e620008000a00 */
[----:B--2---:R-:W-:Y:S01]  /*6390*/  MOV R5, UR9 ;  /* 0x0000000900057c02 */ /* 0x004fe20008000f00 */
[----:B------:R-:W-:Y:S01]  /*63a0*/  IMAD.U32 R4, RZ, RZ, UR8 ;  /* 0x00000008ff047e24 */ /* 0x000fe2000f8e00ff */
[----:B---3--:R-:W-:Y:S01]  /*63b0*/  MOV R7, UR7 ;  /* 0x0000000700077c02 */ /* 0x008fe20008000f00 */
[----:B------:R-:W-:Y:S01]  /*63c0*/  IMAD.U32 R6, RZ, RZ, UR6 ;  /* 0x00000006ff067e24 */ /* 0x000fe2000f8e00ff */
[----:B-1----:R-:W-:Y:S01]  /*63d0*/  MOV R11, UR5 ;  /* 0x00000005000b7c02 */ /* 0x002fe20008000f00 */
[----:B------:R-:W-:Y:S02]  /*63e0*/  IMAD.U32 R10, RZ, RZ, UR4 ;  /* 0x00000004ff0a7e24 */ /* 0x000fe4000f8e00ff */
[----:B------:R-:W-:Y:S07]  /*63f0*/  LEPC R20, `(.L_x_109) ;  /* 0x000000001014794e */ /* 0x000fee0000000000 */
[----:B----45:R-:W-:Y:S05]  /*6400*/  CALL.ABS.NOINC R2 ;  /* 0x0000000002007343 */ /* 0x030fea0003c00000 */
.L_x_109:
[----:B------:R-:W-:Y:S01]  /*6410*/  LOP3.LUT P0, RZ, R96, 0x90, RZ, 0xc0, !PT ;  /* 0x0000009060ff7812 */ /* 0x000fe2000780c0ff */
[----:B------:R-:W-:Y:S11]  /*6420*/  BSSY.RECONVERGENT B6, `(.L_x_110) ;  /* 0x0000013000067945 */ /* 0x000ff60003800200 */
[----:B------:R-:W-:Y:S01]  /*6430*/  @!UPT UIADD3 URZ, UPT, UPT, URZ, URZ, URZ ;  /* 0x000000fffffff290 */ /* 0x000fe2000fffe0ff */
[----:B------:R-:W-:Y:S05]  /*6440*/  @!P0 BRA `(.L_x_111) ;  /* 0x0000000000408947 */ /* 0x000fea0003800000 */
        /* <DEDUP_REMOVED lines=16> */
.L_x_111:
[----:B------:R-:W-:Y:S05]  /*6550*/  BSYNC.RECONVERGENT B6 ;  /* 0x0000000000067941 */ /* 0x000fea0003800200 */
.L_x_110:
[----:B------:R-:W-:Y:S01]  /*6560*/  R2UR UR4, R89 ;  /* 0x00000000590472ca */ /* 0x000fe200000e0000 */
[----:B------:R-:W-:Y:S01]  /*6570*/  UISETP.NE.U32.AND UP0, UPT, UR60, URZ, UPT ;  /* 0x000000ff3c00728c */ /* 0x000fe2000bf05070 */
[----:B------:R-:W-:Y:S02]  /*6580*/  ISETP.NE.U32.AND P4, PT, R82, RZ, PT ;  /* 0x000000ff5200720c */ /* 0x000fe40003f85070 */
[----:B------:R-:W-:Y:S01]  /*6590*/  ISETP.NE.U32.AND P2, PT, RZ, UR56, PT ;  /* 0x00000038ff007c0c */ /* 0x000fe2000bf45070 */
[----:B------:R-:W-:Y:S01]  /*65a0*/  UISETP.NE.AND.EX UP1, UPT, UR61, URZ, UPT, UP0 ;  /* 0x000000ff3d00728c */ /* 0x000fe2000bf25300 */
[----:B------:R-:W-:Y:S01]  /*65b0*/  ISETP.NE.AND.EX P4, PT, R83, RZ, PT, P4 ;  /* 0x000000ff5300720c */ /* 0x000fe20003f85340 */
[----:B------:R-:W-:Y:S01]  /*65c0*/  UPLOP3.LUT UP0, UPT, UPT, UPT, UPT, 0x40, 0x4 ;  /* 0x000000000004789c */ /* 0x000fe20003f0e870 */
[----:B------:R-:W-:Y:S05]  /*65d0*/  ISETP.NE.AND.EX P2, PT, RZ, UR57, PT, P2 ;  /* 0x00000039ff007c0c */ /* 0x000fea000bf45320 */
[----:B------:R-:W-:Y:S06]  /*65e0*/  UISETP.NE.AND UP2, UPT, UR4, URZ, UPT ;  /* 0x000000ff0400728c */ /* 0x000fec000bf45270 */
[----:B------:R-:W-:Y:S05]  /*65f0*/  PLOP3.LUT P1, PT, PT, PT, UP2, 0x80, 0x8 ;  /* 0x000000000008781c */ /* 0x000fea0003f2f028 */
[----:B------:R-:W-:Y:S06]  /*6600*/  @UP2 UPLOP3.LUT UP0, UPT, UPT, UPT, UP1, 0x80, 0x8 ;  /* 0x000000000008289c */ /* 0x000fec0003f0f010 */
[----:B------:R-:W-:Y:S01]  /*6610*/  PLOP3.LUT P0, PT, PT, PT, UP0, 0x80, 0x8 ;  /* 0x000000000008781c */ /* 0x000fe20003f0f008 */
[----:B------:R-:W-:Y:S01]  /*6620*/  @!UPT UIADD3 URZ, UPT, UPT, URZ, URZ, URZ ;  /* 0x000000fffffff290 */ /* 0x000fe2000fffe0ff */
[----:B------:R-:W-:Y:S11]  /*6630*/  BRA.U !UP1, `(.L_x_112) ;  /* 0x00000001093c7547 */ /* 0x000ff6000b800000 */
[----:B------:R-:W-:Y:S01]  /*6640*/  UISETP.NE.U32.AND UP0, UPT, UR56, URZ, UPT ;  /* 0x000000ff3800728c */ /* 0x000fe2000bf05070 */
[----:B-1----:R-:W-:Y:S01]  /*6650*/  HFMA2 R0, -RZ, RZ, 0, 5.9604644775390625e-08 ;  /* 0x00000001ff007431 */ /* 0x002fe200000001ff */
[----:B------:R-:W1:Y:S01]  /*6660*/  LDCU.64 UR8, c[0x0][0x358] ;  /* 0x00006b00ff0877ac */ /* 0x000e620008000a00 */
[----:B------:R-:W-:Y:S01]  /*6670*/  IMAD.MOV.U32 R86, RZ, RZ, 0x1 ;  /* 0x00000001ff567424 */ /* 0x000fe200078e00ff */
[----:B------:R-:W-:Y:S06]  /*6680*/  UISETP.NE.AND.EX UP0, UPT, UR57, URZ, UPT, UP0 ;  /* 0x000000ff3900728c */ /* 0x000fec000bf05300 */
[----:B------:R-:W-:Y:S05]  /*6690*/  PLOP3.LUT P3, PT, PT, PT, UP0, 0x80, 0x8 ;  /* 0x000000000008781c */ /* 0x000fea0003f6f008 */
[----:B------:R-:W2:Y:S01]  /*66a0*/  @UP0 LDCU.64 UR4, c[0x0][0x888] ;  /* 0x00011100ff0407ac */ /* 0x000ea20008000a00 */
[----:B------:R-:W-:Y:S07]  /*66b0*/  @UP0 UIMAD UR6, UR36, UR60, URZ ;  /* 0x0000003c240602a4 */ /* 0x000fee000f8e02ff */
[----:B------:R-:W-:Y:S01]  /*66c0*/  @!P3 PRMT R86, R0, 0x7610, R86 ;  /* 0x000076100056b816 */ /* 0x000fe20000000056 */
[----:B--2---:R-:W-:Y:S06]  /*66d0*/  @UP0 UIMAD.WIDE UR4, UR6, 0x4, UR4 ;  /* 0x00000004060408a5 */ /* 0x004fec000f8e0204 */
[----:B------:R-:W-:Y:S01]  /*66e0*/  IMAD.U32 R2, RZ, RZ, UR4 ;  /* 0x00000004ff027e24 */ /* 0x000fe2000f8e00ff */
[----:B------:R-:W-:Y:S04]  /*66f0*/  MOV R3, UR5 ;  /* 0x0000000500037c02 */ /* 0x000fe80008000f00 */
[----:B------:R-:W2:Y:S01]  /*6700*/  @!UP0 LDCU UR4, c[0x0][0x880] ;  /* 0x00011000ff0487ac */ /* 0x000ea20008000800 */
[----:B-1---5:R3:W5:Y:S02]  /*6710*/  @P3 LDG.E R41, desc[UR8][R2.64] ;  /* 0x0000000802293981 */ /* 0x022764000c1e1900 */
[----:B--23--:R-:W-:Y:S02]  /*6720*/  @!P3 IMAD.U32 R41, RZ, RZ, UR4 ;  /* 0x00000004ff29be24 */ /* 0x00cfe4000f8e00ff */
.L_x_112:
[----:B------:R-:W-:Y:S05]  /*6730*/  @!P4 BRA `(.L_x_113) ;  /* 0x000000000024c947 */ /* 0x000fea0003800000 */
[----:B------:R-:W-:Y:S01]  /*6740*/  ISETP.NE.U32.AND P3, PT, R80, RZ, PT ;  /* 0x000000ff5000720c */ /* 0x000fe20003f65070 */
[----:B------:R-:W2:Y:S03]  /*6750*/  LDCU.64 UR4, c[0x0][0x358] ;  /* 0x00006b00ff0477ac */ /* 0x000ea60008000a00 */
[----:B------:R-:W-:Y:S11]  /*6760*/  ISETP.NE.AND.EX P3, PT, R81, RZ, PT, P3 ;  /* 0x000000ff5100720c */ /* 0x000ff60003f65330 */
[----:B------:R-:W-:Y:S02]  /*6770*/  @!UPT UIADD3 URZ, UPT, UPT, URZ, URZ, URZ ;  /* 0x000000fffffff290 */ /* 0x000fe4000fffe0ff */
[----:B------:R-:W3:Y:S01]  /*6780*/  @P3 LDC.64 R2, c[0x0][0x8a8] ;  /* 0x00022a00ff023b82 */ /* 0x000ee20000000a00 */
[----:B-1----:R-:W-:Y:S04]  /*6790*/  @P3 IMAD R0, R82, UR36, RZ ;  /* 0x0000002452003c24 */ /* 0x002fe8000f8e02ff */
[----:B---3--:R-:W-:Y:S05]  /*67a0*/  @P3 IMAD.WIDE R2, R0, 0x4, R2 ;  /* 0x0000000400023825 */ /* 0x008fea00078e0202 */
[----:B--2--5:R2:W5:Y:S02]  /*67b0*/  @P3 LDG.E R38, desc[UR4][R2.64] ;  /* 0x0000000402263981 */ /* 0x024564000c1e1900 */
[----:B--2---:R-:W3:Y:S02]  /*67c0*/  @!P3 LDC R38, c[0x0][0x8a0] ;  /* 0x00022800ff26bb82 */ /* 0x004ee40000000800 */
.L_x_113:
[----:B-----5:R-:W-:Y:S01]  /*67d0*/  FSETP.NEU.AND P4, PT, R41, RZ, PT ;  /* 0x000000ff2900720b */ /* 0x020fe20003f8d000 */
[----:B------:R-:W-:Y:S01]  /*67e0*/  BSSY B1, `(.L_x_114) ;  /* 0x0000041000017945 */ /* 0x000fe20003800000 */
[----:B------:R-:W-:Y:S01]  /*67f0*/  SEL R7, RZ, 0xffffffff, P2 ;  /* 0xffffffffff077807 */ /* 0x000fe20001000000 */
[----:B------:R-:W-:Y:S01]  /*6800*/  IMAD.MOV.U32 R71, RZ, RZ, 0x1 ;  /* 0x00000001ff477424 */ /* 0x000fe200078e00ff */
[----:B------:R-:W-:Y:S01]  /*6810*/  LOP3.LUT P3, RZ, R86, 0xff, RZ, 0xc0, !PT ;  /* 0x000000ff56ff7812 */ /* 0x000fe2000786c0ff */
[C---:B------:R-:W-:Y:S01]  /*6820*/  IMAD R39, R36.reuse, 0x40, R37 ;  /* 0x0000004024277824 */ /* 0x040fe200078e0225 */
[----:B-1----:R-:W-:Y:S02]  /*6830*/  @P1 SEL R0, RZ, 0xffffffff, P4 ;  /* 0xffffffffff001807 */ /* 0x002fe40002000000 */
[----:B------:R-:W-:Y:S02]  /*6840*/  CS2R R78, SRZ ;  /* 0x00000000004e7805 */ /* 0x000fe4000001ff00 */
[----:B------:R-:W-:Y:S02]  /*6850*/  LEA R3, R93, UR44, 0x3 ;  /* 0x0000002c5d037c11 */ /* 0x000fe4000f8e18ff */
[----:B------:R-:W-:Y:S02]  /*6860*/  CS2R R76, SRZ ;  /* 0x00000000004c7805 */ /* 0x000fe4000001ff00 */
[----:B------:R-:W-:Y:S02]  /*6870*/  @P0 SEL R0, R7, R0, !P3 ;  /* 0x0000000007000207 */ /* 0x000fe40005800000 */
[----:B------:R-:W-:Y:S02]  /*6880*/  CS2R R74, SRZ ;  /* 0x00000000004a7805 */ /* 0x000fe4000001ff00 */
[----:B------:R-:W-:Y:S02]  /*6890*/  LEA R90, R36, UR44, 0x3 ;  /* 0x0000002c245a7c11 */ /* 0x000fe4000f8e18ff */
[----:B------:R-:W-:Y:S02]  /*68a0*/  CS2R R72, SRZ ;  /* 0x0000000000487805 */ /* 0x000fe4000001ff00 */
[----:B------:R-:W-:Y:S02]  /*68b0*/  @P1 LOP3.LUT R0, R0, 0x1, RZ, 0xc0, !PT ;  /* 0x0000000100001812 */ /* 0x000fe400078ec0ff */
[----:B------:R-:W-:Y:S02]  /*68c0*/  SHF.L.U32 R5, R95, 0x1f, RZ ;  /* 0x0000001f5f057819 */ /* 0x000fe400000006ff */
[----:B------:R-:W-:Y:S02]  /*68d0*/  ISETP.NE.U32.OR P6, PT, R0, 0x1, !P1 ;  /* 0x000000010000780c */ /* 0x000fe40004fc5470 */
[----:B------:R-:W-:Y:S02]  /*68e0*/  PLOP3.LUT P2, PT, PT, PT, UP1, 0x80, 0x8 ;  /* 0x000000000008781c */ /* 0x000fe40003f4f018 */
[----:B------:R-:W-:Y:S02]  /*68f0*/  SEL R0, RZ, 0xffffffff, P4 ;  /* 0xffffffffff007807 */ /* 0x000fe40002000000 */
[----:B------:R-:W-:Y:S07]  /*6900*/  P2R R98, PR, RZ, 0x40 ;  /* 0x00000040ff627803 */ /* 0x000fee0000000000 */
[----:B------:R-:W-:Y:S02]  /*6910*/  @P6 SHF.L.U32 R2, R92, 0x1f, RZ ;  /* 0x0000001f5c026819 */ /* 0x000fe400000006ff */
[----:B------:R-:W-:Y:S02]  /*6920*/  @P2 SEL R0, R7, R0, !P3 ;  /* 0x0000000007002207 */ /* 0x000fe40005800000 */
[----:B------:R-:W1:Y:S02]  /*6930*/  @P6 SYNCS.PHASECHK.TRANS64.TRYWAIT P1, [R3+URZ+0xd0], R2 ;  /* 0x0000d002030065a7 */ /* 0x000e6400080211ff */
[----:B------:R-:W-:Y:S04]  /*6940*/  LOP3.LUT R0, R0, 0x1, RZ, 0xc0, !PT ;  /* 0x0000000100007812 */ /* 0x000fe800078ec0ff */
[----:B------:R-:W-:Y:S04]  /*6950*/  ISETP.NE.U32.AND P5, PT, R0, 0x1, PT ;  /* 0x000000010000780c */ /* 0x000fe80003fa5070 */
[----:B------:R-:W-:Y:S01]  /*6960*/  P2R R99, PR, RZ, 0x20 ;  /* 0x00000020ff637803 */ /* 0x000fe20000000000 */
[----:B------:R2:W4:Y:S01]  /*6970*/  SYNCS.PHASECHK.TRANS64.TRYWAIT P0, [R90+URZ+0x120], R5 ;  /* 0x000120055a0075a7 */ /* 0x00052200080011ff */
[----:B-1----:R-:W-:Y:S01]  /*6980*/  @P6 SEL R71, RZ, 0x1, !P1 ;  /* 0x00000001ff476807 */ /* 0x002fe20004800000 */
[----:B--2---:R-:W-:Y:S06]  /*6990*/  @!P6 BRA `(.L_x_115) ;  /* 0x000000000094e947 */ /* 0x004fec0003800000 */
[----:B------:R-:W-:Y:S01]  /*69a0*/  @P5 IMAD R4, R93, 0x1000, R84 ;  /* 0x000010005d045824 */ /* 0x000fe200078e0254 */
[----:B------:R-:W-:Y:S01]  /*69b0*/  LOP3.LUT P6, RZ, R85, 0x80, RZ, 0xc0, !PT ;  /* 0x0000008055ff7812 */ /* 0x000fe200078cc0ff */
[----:B------:R-:W-:Y:S01]  /*69c0*/  BSSY B0, `(.L_x_116) ;  /* 0x0000010000007945 */ /* 0x000fe20003800000 */
[----:B------:R-:W-:Y:S01]  /*69d0*/  ISETP.NE.AND P2, PT, R71, RZ, PT ;  /* 0x000000ff4700720c */ /* 0x000fe20003f45270 */
[----:B------:R-:W-:Y:S01]  /*69e0*/  @P5 VIADD R2, R4, UR44 ;  /* 0x0000002c04025c36 */ /* 0x000fe20008000000 */
[----:B------:R-:W-:Y:S02]  /*69f0*/  PLOP3.LUT P1, PT, PT, PT, PT, 0x8, 0x80 ;  /* 0x000000000080781c */ /* 0x000fe40003f2e170 */
[----:B------:R-:W-:Y:S02]  /*6a00*/  CS2R R74, SRZ ;  /* 0x00000000004a7805 */ /* 0x000fe4000001ff00 */
[----:B------:R-:W-:Y:S01]  /*6a10*/  @P5 PLOP3.LUT P1, PT, P6, PT, PT, 0x80, 0x8 ;  /* 0x000000000008581c */ /* 0x000fe2000372f070 */
[C---:B------:R-:W-:Y:S01]  /*6a20*/  @P5 VIADD R0, R2.reuse, 0x200 ;  /* 0x0000020002005836 */ /* 0x040fe20000000000 */
[----:B------:R-:W-:Y:S01]  /*6a30*/  CS2R R72, SRZ ;  /* 0x0000000000487805 */ /* 0x000fe2000001ff00 */
[----:B------:R-:W-:Y:S01]  /*6a40*/  @P5 VIADD R2, R2, 0x210 ;  /* 0x0000021002025836 */ /* 0x000fe20000000000 */
[----:B------:R-:W-:Y:S02]  /*6a50*/  CS2R R78, SRZ ;  /* 0x00000000004e7805 */ /* 0x000fe4000001ff00 */
[----:B------:R-:W-:Y:S07]  /*6a60*/  CS2R R76, SRZ ;  /* 0x00000000004c7805 */ /* 0x000fee000001ff00 */
[----:B------:R-:W-:Y:S01]  /*6a70*/  @P1 VIADD R2, R0, 0xfffffff0 ;  /* 0xfffffff000021836 */ /* 0x000fe20000000000 */
[----:B------:R-:W-:Y:S06]  /*6a80*/  @P2 BRA `(.L_x_117) ;  /* 0x00000000000c2947 */ /* 0x000fec0003800000 */
[----:B------:R-:W-:Y:S04]  /*6a90*/  SHF.L.U32 R0, R92, 0x1f, RZ ;  /* 0x0000001f5c007819 */ /* 0x000fe800000006ff */
[----:B------:R-:W1:Y:S02]  /*6aa0*/  SYNCS.PHASECHK.TRANS64.TRYWAIT P1, [R3+URZ+0xd0], R0 ;  /* 0x0000d000030075a7 */ /* 0x000e6400080211ff */
[----:B-1----:R-:W-:Y:S05]  /*6ab0*/  @!P1 BRA `(.L_x_118) ;  /* 0x0000002800449947 */ /* 0x002fea0003800000 */
.L_x_117:
[----:B------:R-:W-:Y:S05]  /*6ac0*/  BSYNC B0 ;  /* 0x0000000000007941 */ /* 0x000fea0003800000 */
.L_x_116:
[----:B------:R-:W-:Y:S01]  /*6ad0*/  ISETP.NE.AND P1, PT, R99, RZ, PT ;  /* 0x000000ff6300720c */ /* 0x000fe20003f25270 */
[----:B-1----:R-:W-:Y:S02]  /*6ae0*/  VIADD R3, R3, 0xe0 ;  /* 0x000000e003037836 */ /* 0x002fe40000000000 */
[----:B------:R-:W-:Y:S02]  /*6af0*/  IMAD.U32 R0, RZ, RZ, UR46 ;  /* 0x0000002eff007e24 */ /* 0x000fe4000f8e00ff */
[----:B------:R-:W-:Y:S03]  /*6b00*/  VIADD R93, R93, 0x1 ;  /* 0x000000015d5d7836 */ /* 0x000fe60000000000 */
[----:B------:R-:W-:Y:S05]  /*6b10*/  PRMT R0, R0, 0x654, R3 ;  /* 0x0000065400007816 */ /* 0x000fea0000000003 */
[----:B------:R1:W2:Y:S04]  /*6b20*/  @P1 LDS.128 R72, [R4+UR44+0x200] ;  /* 0x0002002c04481984 */ /* 0x0002a80008000c00 */
[----:B------:R1:W1:Y:S01]  /*6b30*/  @P1 LDS.128 R76, [R2] ;  /* 0x00000000024c1984 */ /* 0x0002620000000c00 */
[C---:B------:R-:W-:Y:S01]  /*6b40*/  ISETP.NE.AND P1, PT, R93.reuse, 0x2, PT ;  /* 0x000000025d00780c */ /* 0x040fe20003f25270 */
[----:B------:R-:W-:Y:S01]  /*6b50*/  @!PT LDS RZ, [RZ] ;  /* 0x00000000fffff984 */ /* 0x000fe20000000800 */
[----:B------:R-:W-:Y:S01]  /*6b60*/  @!PT LDS RZ, [RZ] ;  /* 0x00000000fffff984 */ /* 0x000fe20000000800 */
[----:B------:R-:W-:Y:S01]  /*6b70*/  @!PT LDS RZ, [RZ] ;  /* 0x00000000fffff984 */ /* 0x000fe20000000800 */
[----:B------:R-:W-:Y:S01]  /*6b80*/  @!PT LDS RZ, [RZ] ;  /* 0x00000000fffff984 */ /* 0x000fe20000000800 */
[----:B------:R5:W-:Y:S06]  /*6b90*/  MEMBAR.ALL.CTA ;  /* 0x0000000000007992 */ /* 0x000bec0000008000 */
[----:B-----5:R-:W5:Y:S01]  /*6ba0*/  FENCE.VIEW.ASYNC.S ;  /* 0x00000000000073c6 */ /* 0x020f620000000000 */
[----:B------:R-:W-:Y:S02]  /*6bb0*/  SEL R3, RZ, 0x1, P1 ;  /* 0x00000001ff037807 */ /* 0x000fe40000800000 */
[----:B------:R-:W-:Y:S02]  /*6bc0*/  SEL R93, R93, RZ, P1 ;  /* 0x000000ff5d5d7207 */ /* 0x000fe40000800000 */
[----:B------:R-:W-:Y:S01]  /*6bd0*/  LOP3.LUT R92, R92, R3, RZ, 0x3c, !PT ;  /* 0x000000035c5c7212 */ /* 0x000fe200078e3cff */
[----:B-----5:R1:W-:Y:S06]  /*6be0*/  SYNCS.ARRIVE.TRANS64.RED.A1T0 RZ, [R0+URZ], RZ ;  /* 0x000000ff00ff79a7 */ /* 0x0203ec00081004ff */
.L_x_115:
[----:B------:R-:W-:Y:S05]  /*6bf0*/  BSYNC B1 ;  /* 0x0000000000017941 */ /* 0x000fea0003800000 */
.L_x_114:
[----:B-1----:R-:W-:Y:S04]  /*6c00*/  SHF.R.U32.HI R0, RZ, 0x15, R39 ;  /* 0x00000015ff007819 */ /* 0x002fe80000011627 */
[----:B------:R-:W-:Y:S01]  /*6c10*/  LOP3.LUT P1, RZ, R0, 0x3, R87, 0x48, !PT ;  /* 0x0000000300ff7812 */ /* 0x000fe20007824857 */
[----:B------:R-:W-:Y:S01]  /*6c20*/  @!UPT UIADD3 URZ, UPT, UPT, URZ, URZ, URZ ;  /* 0x000000fffffff290 */ /* 0x000fe2000fffe0ff */
[----:B----4-:R-:W-:Y:S11]  /*6c30*/  @P0 BRA `(.L_x_119) ;  /* 0x0000000000080947 */ /* 0x010ff60003800000 */
[----:B------:R-:W1:Y:S02]  /*6c40*/  SYNCS.PHASECHK.TRANS64.TRYWAIT P0, [R90+URZ+0x120], R5 ;  /* 0x000120055a0075a7 */ /* 0x000e6400080011ff */
[----:B-1----:R-:W-:Y:S05]  /*6c50*/  @!P0 BRA `(.L_x_120) ;  /* 0x0000002400f08947 */ /* 0x002fea0003800000 */
.L_x_119:
[----:B------:R-:W-:Y:S05]  /*6c60*/  @!P1 BRA `(.L_x_121) ;  /* 0x0000000000409947 */ /* 0x000fea0003800000 */
[----:B------:R-:W1:Y:S01]  /*6c70*/  LDCU.64 UR8, c[0x4][0x70] ;  /* 0x01000e00ff0877ac */ /* 0x000e620008000a00 */
[----:B------:R-:W-:Y:S01]  /*6c80*/  MOV R3, 0x0 ;  /* 0x0000000000037802 */ /* 0x000fe20000000f00 */
[----:B------:R-:W-:Y:S02]  /*6c90*/  HFMA2 R12, -RZ, RZ, 0, 5.9604644775390625e-08 ;  /* 0x00000001ff0c7431 */ /* 0x000fe400000001ff */
[----:B------:R-:W-:Y:S02]  /*6ca0*/  IMAD.MOV.U32 R8, RZ, RZ, 0x192 ;  /* 0x00000192ff087424 */ /* 0x000fe400078e00ff */
[----:B------:R-:W-:Y:S01]  /*6cb0*/  IMAD.MOV.U32 R13, RZ, RZ, RZ ;  /* 0x000000ffff0d7224 */ /* 0x000fe200078e00ff */
[----:B------:R-:W4:Y:S01]  /*6cc0*/  LDCU.64 UR6, c[0x4][0x78] ;  /* 0x01000f00ff0677ac */ /* 0x000f220008000a00 */
[----:B------:R-:W2:Y:S01]  /*6cd0*/  LDC.64 R2, c[0x4][R3] ;  /* 0x0100000003027b82 */ /* 0x000ea20000000a00 */
[----:B------:R-:W5:Y:S01]  /*6ce0*/  LDCU.64 UR4, c[0x4][0x10] ;  /* 0x01000200ff0477ac */ /* 0x000f620008000a00 */
[----:B-1----:R-:W-:Y:S01]  /*6cf0*/  MOV R5, UR9 ;  /* 0x0000000900057c02 */ /* 0x002fe20008000f00 */
[----:B------:R-:W-:Y:S01]  /*6d00*/  IMAD.U32 R4, RZ, RZ, UR8 ;  /* 0x00000008ff047e24 */ /* 0x000fe2000f8e00ff */
[----:B----4-:R-:W-:Y:S01]  /*6d10*/  MOV R7, UR7 ;  /* 0x0000000700077c02 */ /* 0x010fe20008000f00 */
[----:B------:R-:W-:Y:S01]  /*6d20*/  IMAD.U32 R6, RZ, RZ, UR6 ;  /* 0x00000006ff067e24 */ /* 0x000fe2000f8e00ff */
[----:B-----5:R-:W-:Y:S01]  /*6d30*/  MOV R11, UR5 ;  /* 0x00000005000b7c02 */ /* 0x020fe20008000f00 */
[----:B------:R-:W-:Y:S02]  /*6d40*/  IMAD.U32 R10, RZ, RZ, UR4 ;  /* 0x00000004ff0a7e24 */ /* 0x000fe4000f8e00ff */
[----:B------:R-:W-:Y:S07]  /*6d50*/  LEPC R20, `(.L_x_121) ;  /* 0x000000001014794e */ /* 0x000fee0000000000 */
[----:B--23--:R-:W-:Y:S05]  /*6d60*/  CALL.ABS.NOINC R2 ;  /* 0x0000000002007343 */ /* 0x00cfea0003c00000 */
.L_x_121:
[-C--:B--2---:R-:W-:Y:S01]  /*6d70*/  F2FP.F16.E5M2.UNPACK_B R42, R72.reuse ;  /* 0x00000048ff2a723e */ /* 0x084fe200020004ff */
[----:B------:R-:W-:Y:S05]  /*6d80*/  WARPSYNC.ALL ;  /* 0x0000000000007948 */ /* 0x000fea0003800000 */
[----:B------:R-:W-:Y:S01]  /*6d90*/  R2UR UR4, R39 ;  /* 0x00000000270472ca */ /* 0x000fe200000e0000 */
[--C-:B------:R-:W-:Y:S01]  /*6da0*/  HADD2.F32 R40, -RZ, R42.reuse.H0_H0 ;  /* 0x2000002aff287230 */ /* 0x100fe20000004100 */
[----:B------:R-:W-:Y:S01]  /*6db0*/  F2FP.F16.E5M2.UNPACK_B R43, R72.H1 ;  /* 0x00000048ff2b723e */ /* 0x000fe200030004ff */
[----:B------:R-:W-:Y:S01]  /*6dc0*/  HADD2.F32 R42, -RZ, R42.H1_H1 ;  /* 0x3000002aff2a7230 */ /* 0x000fe20000004100 */
[-C--:B------:R-:W-:Y:S01]  /*6dd0*/  F2FP.F16.E5M2.UNPACK_B R45, R73.reuse ;  /* 0x00000049ff2d723e */ /* 0x080fe200020004ff */
[----:B------:R-:W-:Y:S01]  /*6de0*/  BSSY.RECONVERGENT B0, `(.L_x_122) ;  /* 0x000009f000007945 */ /* 0x000fe20003800200 */
[----:B------:R-:W-:Y:S01]  /*6df0*/  F2FP.F16.E5M2.UNPACK_B R47, R73.H1 ;  /* 0x00000049ff2f723e */ /* 0x000fe200030004ff */
[--C-:B------:R-:W-:Y:S01]  /*6e00*/  HADD2.F32 R44, -RZ, R43.reuse.H0_H0 ;  /* 0x2000002bff2c7230 */ /* 0x100fe20000004100 */
[-C--:B------:R-:W-:Y:S01]  /*6e10*/  F2FP.F16.E5M2.UNPACK_B R49, R74.reuse ;  /* 0x0000004aff31723e */ /* 0x080fe200020004ff */
[----:B------:R-:W-:Y:S01]  /*6e20*/  HADD2.F32 R46, -RZ, R43.H1_H1 ;  /* 0x3000002bff2e7230 */ /* 0x000fe20000004100 */
[----:B------:R-:W-:Y:S01]  /*6e30*/  F2FP.F16.E5M2.UNPACK_B R51, R74.H1 ;  /* 0x0000004aff33723e */ /* 0x000fe200030004ff */
[--C-:B------:R-:W-:Y:S01]  /*6e40*/  HADD2.F32 R43, -RZ, R45.reuse.H0_H0 ;  /* 0x2000002dff2b7230 */ /* 0x100fe20000004100 */
[-C--:B------:R-:W-:Y:S01]  /*6e50*/  F2FP.F16.E5M2.UNPACK_B R53, R75.reuse ;  /* 0x0000004bff35723e */ /* 0x080fe200020004ff */
[----:B-1----:R-:W3:Y:S01]  /*6e60*/  LDTM.x32 R4, tmem[UR4] ;  /* 0x00000004000479ee */ /* 0x002ee200082c0000 */
[----:B------:R-:W-:Y:S01]  /*6e70*/  F2FP.F16.E5M2.UNPACK_B R55, R75.H1 ;  /* 0x0000004bff37723e */ /* 0x000fe200030004ff */
[----:B------:R-:W-:Y:S01]  /*6e80*/  HADD2.F32 R48, -RZ, R45.H1_H1 ;  /* 0x3000002dff307230 */ /* 0x000fe20000004100 */
[-C--:B------:R-:W-:Y:S01]  /*6e90*/  F2FP.F16.E5M2.UNPACK_B R57, R76.reuse ;  /* 0x0000004cff39723e */ /* 0x080fe200020004ff */
[----:B------:R-:W-:Y:S01]  /*6ea0*/  HADD2.F32 R52, -RZ, R49.H1_H1 ;  /* 0x30000031ff347230 */ /* 0x000fe20000004100 */
[----:B------:R-:W-:Y:S01]  /*6eb0*/  IADD3 R109, PT, PT, R84, UR44, RZ ;  /* 0x0000002c546d7c10 */ /* 0x000fe2000fffe0ff */
[----:B------:R-:W-:Y:S01]  /*6ec0*/  HADD2.F32 R56, -RZ, R53.H1_H1 ;  /* 0x30000035ff387230 */ /* 0x000fe20000004100 */
[----:B------:R-:W-:Y:S01]  /*6ed0*/  ISETP.NE.AND P6, PT, R98, RZ, PT ;  /* 0x000000ff6200720c */ /* 0x000fe20003fc5270 */
[----:B------:R-:W-:Y:S01]  /*6ee0*/  HADD2.F32 R60, -RZ, R57.H1_H1 ;  /* 0x30000039ff3c7230 */ /* 0x000fe20000004100 */
[----:B------:R-:W-:Y:S01]  /*6ef0*/  MOV R98, 0x10 ;  /* 0x0000001000627802 */ /* 0x000fe20000000f00 */
[--C-:B------:R-:W-:Y:S01]  /*6f00*/  HADD2.F32 R45, -RZ, R47.reuse.H0_H0 ;  /* 0x2000002fff2d7230 */ /* 0x100fe20000004100 */
[----:B------:R-:W-:Y:S01]  /*6f10*/  LOP3.LUT P5, RZ, R85, 0x80, RZ, 0xc0, !PT ;  /* 0x0000008055ff7812 */ /* 0x000fe200078ac0ff */
[----:B------:R-:W-:Y:S01]  /*6f20*/  HADD2.F32 R50, -RZ, R47.H1_H1 ;  /* 0x3000002fff327230 */ /* 0x000fe20000004100 */
[----:B------:R-:W-:Y:S01]  /*6f30*/  F2FP.F16.E5M2.UNPACK_B R59, R76.H1 ;  /* 0x0000004cff3b723e */ /* 0x000fe200030004ff */
[----:B------:R-:W-:Y:S01]  /*6f40*/  HADD2.F32 R47, -RZ, R49.H0_H0 ;  /* 0x20000031ff2f7230 */ /* 0x000fe20000004100 */
[----:B------:R-:W-:Y:S01]  /*6f50*/  SEL R108, R98, 0xfffffff0, !P5 ;  /* 0xfffffff0626c7807 */ /* 0x000fe20006800000 */
[--C-:B------:R-:W-:Y:S01]  /*6f60*/  HADD2.F32 R49, -RZ, R51.reuse.H0_H0 ;  /* 0x20000033ff317230 */ /* 0x100fe20000004100 */
[-C--:B------:R-:W-:Y:S01]  /*6f70*/  F2FP.F16.E5M2.UNPACK_B R61, R77.reuse ;  /* 0x0000004dff3d723e */ /* 0x080fe200020004ff */
[----:B------:R-:W-:Y:S01]  /*6f80*/  HADD2.F32 R54, -RZ, R51.H1_H1 ;  /* 0x30000033ff367230 */ /* 0x000fe20000004100 */
[----:B------:R-:W-:Y:S01]  /*6f90*/  IADD3 R98, PT, PT, R109, R108, RZ ;  /* 0x0000006c6d627210 */ /* 0x000fe20007ffe0ff */
[----:B------:R-:W-:Y:S01]  /*6fa0*/  HADD2.F32 R51, -RZ, R53.H0_H0 ;  /* 0x20000035ff337230 */ /* 0x000fe20000004100 */
[----:B------:R-:W-:Y:S01]  /*6fb0*/  F2FP.F16.E5M2.UNPACK_B R63, R77.H1 ;  /* 0x0000004dff3f723e */ /* 0x000fe200030004ff */
[----:B------:R-:W-:Y:S01]  /*6fc0*/  HADD2.F32 R64, -RZ, R61.H1_H1 ;  /* 0x3000003dff407230 */ /* 0x000fe20000004100 */
[----:B------:R-:W-:Y:S01]  /*6fd0*/  F2FP.F16.E5M2.UNPACK_B R65, R78 ;  /* 0x0000004eff41723e */ /* 0x000fe200020004ff */
[C---:B---3--:R-:W-:Y:S01]  /*6fe0*/  FMUL R0, R38.reuse, R4 ;  /* 0x0000000426007220 */ /* 0x048fe20000400000 */
[C---:B------:R-:W-:Y:S01]  /*6ff0*/  FMUL R2, R38.reuse, R5 ;  /* 0x0000000526027220 */ /* 0x040fe20000400000 */
[C---:B------:R-:W-:Y:S01]  /*7000*/  FMUL R4, R38.reuse, R8 ;  /* 0x0000000826047220 */ /* 0x040fe20000400000 */
[C---:B------:R-:W-:Y:S01]  /*7010*/  FMUL R5, R38.reuse, R9 ;  /* 0x0000000926057220 */ /* 0x040fe20000400000 */
[C---:B------:R-:W-:Y:S01]  /*7020*/  FFMA R0, R41.reuse, R40, R0 ;  /* 0x0000002829007223 */ /* 0x040fe20000000000 */
[C---:B------:R-:W-:Y:S01]  /*7030*/  FFMA R2, R41.reuse, R42, R2 ;  /* 0x0000002a29027223 */ /* 0x040fe20000000002 */
[C---:B------:R-:W-:Y:S01]  /*7040*/  FMUL R8, R38.reuse, R12 ;  /* 0x0000000c26087220 */ /* 0x040fe20000400000 */
[C---:B------:R-:W-:Y:S01]  /*7050*/  FMUL R9, R38.reuse, R13 ;  /* 0x0000000d26097220 */ /* 0x040fe20000400000 */
[C---:B------:R-:W-:Y:S01]  /*7060*/  FMUL R12, R38.reuse, R16 ;  /* 0x00000010260c7220 */ /* 0x040fe20000400000 */
[C---:B------:R-:W-:Y:S01]  /*7070*/  FMUL R13, R38.reuse, R17 ;  /* 0x00000011260d7220 */ /* 0x040fe20000400000 */
[C---:B------:R-:W-:Y:S01]  /*7080*/  FMUL R16, R38.reuse, R20 ;  /* 0x0000001426107220 */ /* 0x040fe20000400000 */
[C---:B------:R-:W-:Y:S01]  /*7090*/  FMUL R17, R38.reuse, R21 ;  /* 0x0000001526117220 */ /* 0x040fe20000400000 */
[C---:B------:R-:W-:Y:S01]  /*70a0*/  FMUL R20, R38.reuse, R24 ;  /* 0x0000001826147220 */ /* 0x040fe20000400000 */
[C---:B------:R-:W-:Y:S01]  /*70b0*/  FMUL R21, R38.reuse, R25 ;  /* 0x0000001926157220 */ /* 0x040fe20000400000 */
[----:B------:R-:W-:Y:S02]  /*70c0*/  HADD2.F32 R68, -RZ, R65.H1_H1 ;  /* 0x30000041ff447230 */ /* 0x000fe40000004100 */
[C---:B------:R-:W-:Y:S01]  /*70d0*/  FMUL R24, R38.reuse, R28 ;  /* 0x0000001c26187220 */ /* 0x040fe20000400000 */
[C---:B------:R-:W-:Y:S01]  /*70e0*/  FMUL R25, R38.reuse, R29 ;  /* 0x0000001d26197220 */ /* 0x040fe20000400000 */
[C---:B------:R-:W-:Y:S01]  /*70f0*/  FMUL R28, R38.reuse, R32 ;  /* 0x00000020261c7220 */ /* 0x040fe20000400000 */
[C---:B------:R-:W-:Y:S01]  /*7100*/  FMUL R29, R38.reuse, R33 ;  /* 0x00000021261d7220 */ /* 0x040fe20000400000 */
[C---:B------:R-:W-:Y:S01]  /*7110*/  FMUL R3, R38.reuse, R6 ;  /* 0x0000000626037220 */ /* 0x040fe20000400000 */
[C---:B------:R-:W-:Y:S01]  /*7120*/  FMUL R7, R38.reuse, R7 ;  /* 0x0000000726077220 */ /* 0x040fe20000400000 */
[C---:B------:R-:W-:Y:S01]  /*7130*/  FMUL R6, R38.reuse, R10 ;  /* 0x0000000a26067220 */ /* 0x040fe20000400000 */
[----:B------:R-:W-:Y:S01]  /*7140*/  F2FP.F16.E5M2.UNPACK_B R67, R78.H1 ;  /* 0x0000004eff43723e */ /* 0x000fe200030004ff */
[C---:B------:R-:W-:Y:S01]  /*7150*/  FFMA R3, R41.reuse, R44, R3 ;  /* 0x0000002c29037223 */ /* 0x040fe20000000003 */
[C---:B------:R-:W-:Y:S01]  /*7160*/  FFMA R7, R41.reuse, R46, R7 ;  /* 0x0000002e29077223 */ /* 0x040fe20000000007 */
[----:B------:R-:W-:Y:S01]  /*7170*/  F2FP.F16.E5M2.UNPACK_B R40, R79 ;  /* 0x0000004fff28723e */ /* 0x000fe200020004ff */
[C---:B------:R-:W-:Y:S01]  /*7180*/  FFMA R4, R41.reuse, R43, R4 ;  /* 0x0000002b29047223 */ /* 0x040fe20000000004 */
[C---:B------:R-:W-:Y:S01]  /*7190*/  FFMA R5, R41.reuse, R48, R5 ;  /* 0x0000003029057223 */ /* 0x040fe20000000005 */
[----:B------:R-:W-:Y:S01]  /*71a0*/  F2FP.F16.E5M2.UNPACK_B R42, R79.H1 ;  /* 0x0000004fff2a723e */ /* 0x000fe200030004ff */
[----:B------:R-:W-:Y:S01]  /*71b0*/  FFMA R6, R41, R45, R6 ;  /* 0x0000002d29067223 */ /* 0x000fe20000000006 */
[----:B------:R-:W-:Y:S01]  /*71c0*/  F2FP.SATFINITE.E5M2.F32.PACK_AB_MERGE_C R101, R7, R3, RZ ;  /* 0x000000030765723e */ /* 0x000fe200048060ff */
[C---:B------:R-:W-:Y:S01]  /*71d0*/  FMUL R11, R38.reuse, R11 ;  /* 0x0000000b260b7220 */ /* 0x040fe20000400000 */
[C---:B------:R-:W-:Y:S01]  /*71e0*/  FMUL R10, R38.reuse, R14 ;  /* 0x0000000e260a7220 */ /* 0x040fe20000400000 */
[----:B------:R-:W-:Y:S01]  /*71f0*/  FMUL R15, R38, R15 ;  /* 0x0000000f260f7220 */ /* 0x000fe20000400000 */
[----:B------:R-:W-:Y:S01]  /*7200*/  F2FP.SATFINITE.E5M2.F32.PACK_AB_MERGE_C R100, R2, R0, R101 ;  /* 0x000000000264723e */ /* 0x000fe20004806065 */
[C---:B------:R-:W-:Y:S01]  /*7210*/  FFMA R11, R41.reuse, R50, R11 ;  /* 0x00000032290b7223 */ /* 0x040fe2000000000b */
[----:B------:R-:W-:Y:S01]  /*7220*/  FFMA R8, R41, R47, R8 ;  /* 0x0000002f29087223 */ /* 0x000fe20000000008 */
[----:B------:R-:W-:Y:S01]  /*7230*/  ISETP.NE.AND P0, PT, R97, RZ, PT ;  /* 0x000000ff6100720c */ /* 0x000fe20003f05270 */
[----:B------:R-:W-:Y:S01]  /*7240*/  FFMA R9, R41, R52, R9 ;  /* 0x0000003429097223 */ /* 0x000fe20000000009 */
[--C-:B------:R-:W-:Y:S01]  /*7250*/  HADD2.F32 R53, -RZ, R55.reuse.H0_H0 ;  /* 0x20000037ff357230 */ /* 0x100fe20000004100 */
[----:B------:R-:W-:Y:S01]  /*7260*/  F2FP.SATFINITE.E5M2.F32.PACK_AB_MERGE_C R101, R11, R6, RZ ;  /* 0x000000060b65723e */ /* 0x000fe200048060ff */
[C---:B------:R-:W-:Y:S01]  /*7270*/  FFMA R10, R41.reuse, R49, R10 ;  /* 0x00000031290a7223 */ /* 0x040fe2000000000a */
[C---:B------:R-:W-:Y:S01]  /*7280*/  FFMA R15, R41.reuse, R54, R15 ;  /* 0x00000036290f7223 */ /* 0x040fe2000000000f */
[----:B------:R-:W-:Y:S01]  /*7290*/  FFMA R12, R41, R51, R12 ;  /* 0x00000033290c7223 */ /* 0x000fe2000000000c */
[----:B------:R-:W-:Y:S01]  /*72a0*/  F2FP.SATFINITE.E5M2.F32.PACK_AB_MERGE_C R101, R5, R4, R101 ;  /* 0x000000040565723e */ /* 0x000fe20004806065 */
[----:B------:R-:W-:Y:S01]  /*72b0*/  FFMA R13, R41, R56, R13 ;  /* 0x00000038290d7223 */ /* 0x000fe2000000000d */
[----:B------:R-:W-:Y:S01]  /*72c0*/  HADD2.F32 R58, -RZ, R55.H1_H1 ;  /* 0x30000037ff3a7230 */ /* 0x000fe20000004100 */
[----:B------:R-:W-:Y:S01]  /*72d0*/  F2FP.SATFINITE.E5M2.F32.PACK_AB_MERGE_C R102, R15, R10, RZ ;  /* 0x0000000a0f66723e */ /* 0x000fe200048060ff */
[----:B------:R-:W-:Y:S02]  /*72e0*/  HADD2.F32 R55, -RZ, R57.H0_H0 ;  /* 0x20000039ff377230 */ /* 0x000fe40000004100 */
[C---:B------:R-:W-:Y:S01]  /*72f0*/  FMUL R14, R38.reuse, R18 ;  /* 0x00000012260e7220 */ /* 0x040fe20000400000 */
[C---:B------:R-:W-:Y:S01]  /*7300*/  FMUL R19, R38.reuse, R19 ;  /* 0x0000001326137220 */ /* 0x040fe20000400000 */
[--C-:B------:R-:W-:Y:S02]  /*7310*/  HADD2.F32 R57, -RZ, R59.reuse.H0_H0 ;  /* 0x2000003bff397230 */ /* 0x100fe40000004100 */
[C---:B------:R-:W-:Y:S01]  /*7320*/  FMUL R18, R38.reuse, R22 ;  /* 0x0000001626127220 */ /* 0x040fe20000400000 */
[C---:B------:R-:W-:Y:S01]  /*7330*/  FFMA R14, R41.reuse, R53, R14 ;  /* 0x00000035290e7223 */ /* 0x040fe2000000000e */
[----:B------:R-:W-:Y:S02]  /*7340*/  HADD2.F32 R62, -RZ, R59.H1_H1 ;  /* 0x3000003bff3e7230 */ /* 0x000fe40000004100 */
[C---:B------:R-:W-:Y:S01]  /*7350*/  FFMA R19, R41.reuse, R58, R19 ;  /* 0x0000003a29137223 */ /* 0x040fe20000000013 */
[----:B------:R-:W-:Y:S02]  /*7360*/  HADD2.F32 R59, -RZ, R61.H0_H0 ;  /* 0x2000003dff3b7230 */ /* 0x000fe40000004100 */
[C---:B------:R-:W-:Y:S01]  /*7370*/  FMUL R23, R38.reuse, R23 ;  /* 0x0000001726177220 */ /* 0x040fe20000400000 */
[C---:B------:R-:W-:Y:S01]  /*7380*/  FFMA R16, R41.reuse, R55, R16 ;  /* 0x0000003729107223 */ /* 0x040fe20000000010 */
[C---:B------:R-:W-:Y:S01]  /*7390*/  FFMA R17, R41.reuse, R60, R17 ;  /* 0x0000003c29117223 */ /* 0x040fe20000000011 */
[--C-:B------:R-:W-:Y:S02]  /*73a0*/  HADD2.F32 R61, -RZ, R63.reuse.H0_H0 ;  /* 0x2000003fff3d7230 */ /* 0x100fe40000004100 */
[C---:B------:R-:W-:Y:S01]  /*73b0*/  FFMA R18, R41.reuse, R57, R18 ;  /* 0x0000003929127223 */ /* 0x040fe20000000012 */
[----:B------:R-:W-:Y:S02]  /*73c0*/  HADD2.F32 R66, -RZ, R63.H1_H1 ;  /* 0x3000003fff427230 */ /* 0x000fe40000004100 */
[C---:B------:R-:W-:Y:S01]  /*73d0*/  FMUL R22, R38.reuse, R26 ;  /* 0x0000001a26167220 */ /* 0x040fe20000400000 */
[----:B------:R-:W-:Y:S02]  /*73e0*/  HADD2.F32 R63, -RZ, R65.H0_H0 ;  /* 0x20000041ff3f7230 */ /* 0x000fe40000004100 */
[C---:B------:R-:W-:Y:S01]  /*73f0*/  FFMA R23, R41.reuse, R62, R23 ;  /* 0x0000003e29177223 */ /* 0x040fe20000000017 */
[C---:B------:R-:W-:Y:S01]  /*7400*/  FMUL R27, R38.reuse, R27 ;  /* 0x0000001b261b7220 */ /* 0x040fe20000400000 */
[C---:B------:R-:W-:Y:S01]  /*7410*/  FFMA R20, R41.reuse, R59, R20 ;  /* 0x0000003b29147223 */ /* 0x040fe20000000014 */
[C---:B------:R-:W-:Y:S01]  /*7420*/  FFMA R21, R41.reuse, R64, R21 ;  /* 0x0000004029157223 */ /* 0x040fe20000000015 */
[--C-:B------:R-:W-:Y:S02]  /*7430*/  HADD2.F32 R65, -RZ, R67.reuse.H0_H0 ;  /* 0x20000043ff417230 */ /* 0x100fe40000004100 */
[C---:B------:R-:W-:Y:S01]  /*7440*/  FFMA R22, R41.reuse, R61, R22 ;  /* 0x0000003d29167223 */ /* 0x040fe20000000016 */
[----:B------:R-:W-:Y:S02]  /*7450*/  HADD2.F32 R70, -RZ, R67.H1_H1 ;  /* 0x30000043ff467230 */ /* 0x000fe40000004100 */
[C---:B------:R-:W-:Y:S01]  /*7460*/  FMUL R26, R38.reuse, R30 ;  /* 0x0000001e261a7220 */ /* 0x040fe20000400000 */
[--C-:B------:R-:W-:Y:S02]  /*7470*/  HADD2.F32 R67, -RZ, R40.reuse.H0_H0 ;  /* 0x20000028ff437230 */ /* 0x100fe40000004100 */
[C---:B------:R-:W-:Y:S01]  /*7480*/  FFMA R27, R41.reuse, R66, R27 ;  /* 0x00000042291b7223 */ /* 0x040fe2000000001b */
[C---:B------:R-:W-:Y:S01]  /*7490*/  FMUL R31, R38.reuse, R31 ;  /* 0x0000001f261f7220 */ /* 0x040fe20000400000 */
[C---:B------:R-:W-:Y:S01]  /*74a0*/  FFMA R24, R41.reuse, R63, R24 ;  /* 0x0000003f29187223 */ /* 0x040fe20000000018 */
[----:B------:R-:W-:Y:S02]  /*74b0*/  HADD2.F32 R40, -RZ, R40.H1_H1 ;  /* 0x30000028ff287230 */ /* 0x000fe40000004100 */
[C---:B------:R-:W-:Y:S01]  /*74c0*/  FFMA R25, R41.reuse, R68, R25 ;  /* 0x0000004429197223 */ /* 0x040fe20000000019 */
[--C-:B------:R-:W-:Y:S02]  /*74d0*/  HADD2.F32 R69, -RZ, R42.reuse.H0_H0 ;  /* 0x2000002aff457230 */ /* 0x100fe40000004100 */
[C---:B------:R-:W-:Y:S01]  /*74e0*/  FFMA R26, R41.reuse, R65, R26 ;  /* 0x00000041291a7223 */ /* 0x040fe2000000001a */
[----:B------:R-:W-:Y:S02]  /*74f0*/  HADD2.F32 R42, -RZ, R42.H1_H1 ;  /* 0x3000002aff2a7230 */ /* 0x000fe40000004100 */
[C---:B------:R-:W-:Y:S01]  /*7500*/  FMUL R30, R38.reuse, R34 ;  /* 0x00000022261e7220 */ /* 0x040fe20000400000 */
[----:B------:R-:W-:Y:S01]  /*7510*/  FFMA R31, R41, R70, R31 ;  /* 0x00000046291f7223 */ /* 0x000fe2000000001f */
[----:B------:R-:W-:Y:S01]  /*7520*/  FMUL R35, R38, R35 ;  /* 0x0000002326237220 */ /* 0x000fe20000400000 */
[----:B------:R-:W-:Y:S01]  /*7530*/  F2FP.SATFINITE.E5M2.F32.PACK_AB_MERGE_C R103, R19, R14, RZ ;  /* 0x0000000e1367723e */ /* 0x000fe200048060ff */
[C---:B------:R-:W-:Y:S01]  /*7540*/  FFMA R28, R41.reuse, R67, R28 ;  /* 0x00000043291c7223 */ /* 0x040fe2000000001c */
[C---:B------:R-:W-:Y:S01]  /*7550*/  FFMA R29, R41.reuse, R40, R29 ;  /* 0x00000028291d7223 */ /* 0x040fe2000000001d */
[C---:B------:R-:W-:Y:S01]  /*7560*/  FFMA R30, R41.reuse, R69, R30 ;  /* 0x00000045291e7223 */ /* 0x040fe2000000001e */
[----:B------:R-:W-:Y:S01]  /*7570*/  FFMA R35, R41, R42, R35 ;  /* 0x0000002a29237223 */ /* 0x000fe20000000023 */
[----:B------:R-:W-:Y:S02]  /*7580*/  F2FP.SATFINITE.E5M2.F32.PACK_AB_MERGE_C R102, R9, R8, R102 ;  /* 0x000000080966723e */ /* 0x000fe40004806066 */
[----:B------:R-:W-:Y:S02]  /*7590*/  F2FP.SATFINITE.E5M2.F32.PACK_AB_MERGE_C R103, R13, R12, R103 ;  /* 0x0000000c0d67723e */ /* 0x000fe40004806067 */
[----:B------:R-:W-:Y:S02]  /*75a0*/  F2FP.SATFINITE.E5M2.F32.PACK_AB_MERGE_C R104, R23, R18, RZ ;  /* 0x000000121768723e */ /* 0x000fe400048060ff */
[----:B------:R-:W-:Y:S01]  /*75b0*/  F2FP.SATFINITE.E5M2.F32.PACK_AB_MERGE_C R105, R27, R22, RZ ;  /* 0x000000161b69723e */ /* 0x000fe200048060ff */
[----:B------:R1:W-:Y:S01]  /*75c0*/  STS.128 [R84+UR44+0x2200], R100 ;  /* 0x0022006454007988 */ /* 0x0003e20008000c2c */
[----:B------:R-:W-:Y:S02]  /*75d0*/  F2FP.SATFINITE.E5M2.F32.PACK_AB_MERGE_C R110, R31, R26, RZ ;  /* 0x0000001a1f6e723e */ /* 0x000fe400048060ff */
[----:B------:R-:W-:Y:S02]  /*75e0*/  F2FP.SATFINITE.E5M2.F32.PACK_AB_MERGE_C R111, R35, R30, RZ ;  /* 0x0000001e236f723e */ /* 0x000fe400048060ff */
[----:B------:R-:W-:Y:S02]  /*75f0*/  F2FP.SATFINITE.E5M2.F32.PACK_AB_MERGE_C R104, R17, R16, R104 ;  /* 0x000000101168723e */ /* 0x000fe40004806068 */
[----:B------:R-:W-:Y:S02]  /*7600*/  F2FP.SATFINITE.E5M2.F32.PACK_AB_MERGE_C R105, R21, R20, R105 ;  /* 0x000000141569723e */ /* 0x000fe40004806069 */
[----:B------:R-:W-:Y:S02]  /*7610*/  F2FP.SATFINITE.E5M2.F32.PACK_AB_MERGE_C R106, R25, R24, R110 ;  /* 0x00000018196a723e */ /* 0x000fe4000480606e */
[----:B------:R-:W-:Y:S02]  /*7620*/  F2FP.SATFINITE.E5M2.F32.PACK_AB_MERGE_C R107, R29, R28, R111 ;  /* 0x0000001c1d6b723e */ /* 0x000fe4000480606f */
[----:B------:R-:W-:Y:S02]  /*7630*/  LEA R109, R93, UR44, 0x3 ;  /* 0x0000002c5d6d7c11 */ /* 0x000fe4000f8e18ff */
[----:B------:R-:W-:Y:S01]  /*7640*/  @P6 SHF.L.U32 R110, R92, 0x1f, RZ ;  /* 0x0000001f5c6e6819 */ /* 0x000fe200000006ff */
[----:B------:R1:W-:Y:S01]  /*7650*/  STS.128 [R98+0x2200], R104 ;  /* 0x0022006862007388 */ /* 0x0003e20000000c00 */
[----:B------:R-:W-:Y:S01]  /*7660*/  @!PT LDS RZ, [RZ] ;  /* 0x00000000fffff984 */ /* 0x000fe20000000800 */
[----:B------:R-:W-:Y:S01]  /*7670*/  @!PT LDS RZ, [RZ] ;  /* 0x00000000fffff984 */ /* 0x000fe20000000800 */
[----:B------:R-:W-:Y:S01]  /*7680*/  @!PT LDS RZ, [RZ] ;  /* 0x00000000fffff984 */ /* 0x000fe20000000800 */
[----:B------:R-:W-:Y:S01]  /*7690*/  @!PT LDS RZ, [RZ] ;  /* 0x00000000fffff984 */ /* 0x000fe20000000800 */
[----:B------:R2:W-:Y:S07]  /*76a0*/  MEMBAR.ALL.CTA ;  /* 0x0000000000007992 */ /* 0x0005ee0000008000 */
[----:B--2---:R-:W2:Y:S02]  /*76b0*/  FENCE.VIEW.ASYNC.S ;  /* 0x00000000000073c6 */ /* 0x004ea40000000000 */
[----:B--2---:R-:W-:Y:S06]  /*76c0*/  BAR.SYNC.DEFER_BLOCKING 0x1, 0x80 ;  /* 0x0042000000007b1d */ /* 0x004fec0000010000 */
[----:B------:R-:W-:Y:S05]  /*76d0*/  @P0 BRA `(.L_x_123) ;  /* 0x00000000003c0947 */ /* 0x000fea0003800000 */
[----:B------:R-:W2:Y:S01]  /*76e0*/  LDCU.64 UR6, c[0x0][0x348] ;  /* 0x00006900ff0677ac */ /* 0x000ea20008000a00 */
[----:B------:R-:W-:Y:S01]  /*76f0*/  UIADD3 UR4, UPT, UPT, UR44, 0x2200, URZ ;  /* 0x000022002c047890 */ /* 0x000fe2000fffe0ff */
[----:B------:R-:W-:Y:S01]  /*7700*/  UMOV UR51, UR36 ;  /* 0x0000002400337c82 */ /* 0x000fe20008000000 */
[----:B------:R-:W-:Y:S02]  /*7710*/  UIADD3 UR9, UPT, UPT, UR49, 0x40, URZ ;  /* 0x0000004031097890 */ /* 0x000fe4000fffe0ff */
[----:B------:R-:W-:Y:S02]  /*7720*/  UIADD3 UR8, UPT, UPT, UR44, 0x2a00, URZ ;  /* 0x00002a002c087890 */ /* 0x000fe4000fffe0ff */
[----:B------:R-:W-:Y:S01]  /*7730*/  MOV R96, UR4 ;  /* 0x0000000400607c02 */ /* 0x000fe20008000f00 */
[----:B------:R-:W-:Y:S01]  /*7740*/  UMOV UR10, UR50 ;  /* 0x00000032000a7c82 */ /* 0x000fe20008000000 */
[----:B------:R-:W-:Y:S02]  /*7750*/  UMOV UR11, UR36 ;  /* 0x00000024000b7c82 */ /* 0x000fe40008000000 */
[----:B------:R-:W-:Y:S01]  /*7760*/  R2UR UR48, R96 ;  /* 0x00000000603072ca */ /* 0x000fe200000e0000 */
[----:B--2---:R-:W-:Y:S04]  /*7770*/  UIADD3 UR4, UP0, UPT, UR6, 0x680, URZ ;  /* 0x0000068006047890 */ /* 0x004fe8000ff1e0ff */
[----:B------:R-:W-:Y:S09]  /*7780*/  UIADD3.X UR5, UPT, UPT, URZ, UR7, URZ, UP0, !UPT ;  /* 0x00000007ff057290 */ /* 0x000ff200087fe4ff */
[----:B------:R2:W-:Y:S01]  /*7790*/  UTMASTG.3D [UR48], [UR4] ;  /* 0x00000030040073b5 */ /* 0x0005e20008010000 */
[----:B------:R2:W-:Y:S01]  /*77a0*/  UTMASTG.3D [UR8], [UR4] ;  /* 0x00000008040073b5 */ /* 0x0005e20008010000 */
[----:B------:R0:W-:Y:S01]  /*77b0*/  UTMACMDFLUSH ;  /* 0x00000000000079b7 */ /* 0x0001e20000000000 */
[----:B--2---:R-:W-:Y:S04]  /*77c0*/  DEPBAR.LE SB0, 0x1 ;  /* 0x000080400000791a */ /* 0x004fe80000000000 */
.L_x_123:
[----:B------:R-:W-:Y:S05]  /*77d0*/  BSYNC.RECONVERGENT B0 ;  /* 0x0000000000007941 */ /* 0x000fea0003800200 */
.L_x_122:
[----:B------:R-:W-:Y:S06]  /*77e0*/  BAR.SYNC.DEFER_BLOCKING 0x1, 0x80 ;  /* 0x0042000000007b1d */ /* 0x000fec0000010000 */
[----:B------:R-:W2:Y:S01]  /*77f0*/  @P6 SYNCS.PHASECHK.TRANS64.TRYWAIT P0, [R109+URZ+0xd0], R110 ;  /* 0x0000d06e6d0065a7 */ /* 0x000ea200080011ff */
[----:B------:R-:W-:Y:S01]  /*7800*/  BSSY B1, `(.L_x_124) ;  /* 0x0000020000017945 */ /* 0x000fe20003800000 */
[----:B--2---:R-:W-:Y:S03]  /*7810*/  @P6 SEL R71, RZ, 0x1, !P0 ;  /* 0x00000001ff476807 */ /* 0x004fe60004000000 */
[----:B------:R-:W-:Y:S05]  /*7820*/  @!P6 BRA `(.L_x_125) ;  /* 0x000000000074e947 */ /* 0x000fea0003800000 */
[----:B------:R-:W-:Y:S01]  /*7830*/  ISETP.NE.AND P1, PT, R99, RZ, PT ;  /* 0x000000ff6300720c */ /* 0x000fe20003f25270 */
[----:B------:R-:W-:Y:S01]  /*7840*/  BSSY B0, `(.L_x_126) ;  /* 0x0000009000007945 */ /* 0x000fe20003800000 */
[----:B------:R-:W-:Y:S11]  /*7850*/  ISETP.NE.AND P0, PT, R71, RZ, PT ;  /* 0x000000ff4700720c */ /* 0x000ff60003f05270 */
[----:B------:R-:W-:Y:S05]  /*7860*/  @P1 IMAD R0, R93, 0x1000, R84 ;  /* 0x000010005d001824 */ /* 0x000fea00078e0254 */
[----:B------:R-:W-:Y:S05]  /*7870*/  @P1 IADD3 R3, PT, PT, R0, UR44, RZ ;  /* 0x0000002c00031c10 */ /* 0x000fea000fffe0ff */
[----:B------:R-:W-:Y:S01]  /*7880*/  @P1 IMAD.IADD R3, R3, 0x1, R108 ;  /* 0x0000000103031824 */ /* 0x000fe200078e026c */
[----:B------:R-:W-:Y:S06]  /*7890*/  @P0 BRA `(.L_x_127) ;  /* 0x00000000000c0947 */ /* 0x000fec0003800000 */
[----:B------:R-:W-:Y:S04]  /*78a0*/  SHF.L.U32 R2, R92, 0x1f, RZ ;  /* 0x0000001f5c027819 */ /* 0x000fe800000006ff */
[----:B------:R-:W2:Y:S02]  /*78b0*/  SYNCS.PHASECHK.TRANS64.TRYWAIT P0, [R109+URZ+0xd0], R2 ;  /* 0x0000d0026d0075a7 */ /* 0x000ea400080011ff */
[----:B--2---:R-:W-:Y:S05]  /*78c0*/  @!P0 BRA `(.L_x_128) ;  /* 0x0000001800e88947 */ /* 0x004fea0003800000 */
.L_x_127:
[----:B------:R-:W-:Y:S05]  /*78d0*/  BSYNC B0 ;  /* 0x0000000000007941 */ /* 0x000fea0003800000 */
.L_x_126:
[----:B------:R-:W-:Y:S01]  /*78e0*/  ISETP.NE.AND P0, PT, R99, RZ, PT ;  /* 0x000000ff6300720c */ /* 0x000fe20003f05270 */
[----:B--2---:R-:W-:Y:S02]  /*78f0*/  VIADD R109, R109, 0xe0 ;  /* 0x000000e06d6d7836 */ /* 0x004fe40000000000 */
[----:B------:R-:W-:Y:S02]  /*7900*/  IMAD.U32 R2, RZ, RZ, UR46 ;  /* 0x0000002eff027e24 */ /* 0x000fe4000f8e00ff */
[----:B------:R-:W-:Y:S03]  /*7910*/  VIADD R93, R93, 0x1 ;  /* 0x000000015d5d7836 */ /* 0x000fe60000000000 */
[----:B------:R-:W-:Y:S05]  /*7920*/  PRMT R2, R2, 0x654, R109 ;  /* 0x0000065402027816 */ /* 0x000fea000000006d */
[----:B------:R2:W3:Y:S04]  /*7930*/  @P0 LDS.128 R72, [R0+UR44+0x200] ;  /* 0x0002002c00480984 */ /* 0x0004e80008000c00 */
[----:B------:R2:W4:Y:S01]  /*7940*/  @P0 LDS.128 R76, [R3+0x200] ;  /* 0x00020000034c0984 */ /* 0x0005220000000c00 */
        /* <DEDUP_REMOVED lines=11> */
.L_x_125:
[----:B------:R-:W-:Y:S05]  /*7a00*/  BSYNC B1 ;  /* 0x0000000000017941 */ /* 0x000fea0003800000 */
.L_x_124:
[----:B--2---:R-:W-:Y:S05]  /*7a10*/  VIADD R0, R39, 0x20 ;  /* 0x0000002027007836 */ /* 0x004fea0000000000 */
[----:B------:R-:W-:Y:S04]  /*7a20*/  SHF.R.U32.HI R0, RZ, 0x15, R0 ;  /* 0x00000015ff007819 */ /* 0x000fe80000011600 */
[----:B------:R-:W-:Y:S11]  /*7a30*/  LOP3.LUT P0, RZ, R0, 0x3, R87, 0x48, !PT ;  /* 0x0000000300ff7812 */ /* 0x000ff60007804857 */
[----:B------:R-:W-:Y:S02]  /*7a40*/  @!UPT UIADD3 URZ, UPT, UPT, URZ, URZ, URZ ;  /* 0x000000fffffff290 */ /* 0x000fe4000fffe0ff */
[----:B------:R-:W-:Y:S05]  /*7a50*/  @!P0 BRA `(.L_x_129) ;  /* 0x0000000000408947 */ /* 0x000fea0003800000 */
[----:B------:R-:W2:Y:S01]  /*7a60*/  LDCU.64 UR8, c[0x4][0x70] ;  /* 0x01000e00ff0877ac */ /* 0x000ea20008000a00 */
[----:B------:R-:W-:Y:S01]  /*7a70*/  MOV R3, 0x0 ;  /* 0x0000000000037802 */ /* 0x000fe20000000f00 */
[----:B------:R-:W-:Y:S02]  /*7a80*/  HFMA2 R12, -RZ, RZ, 0, 5.9604644775390625e-08 ;  /* 0x00000001ff0c7431 */ /* 0x000fe400000001ff */
[----:B------:R-:W-:Y:S02]  /*7a90*/  IMAD.MOV.U32 R8, RZ, RZ, 0x192 ;  /* 0x00000192ff087424 */ /* 0x000fe400078e00ff */
[----:B------:R-:W-:Y:S01]  /*7aa0*/  IMAD.MOV.U32 R13, RZ, RZ, RZ ;  /* 0x000000ffff0d7224 */ /* 0x000fe200078e00ff */
[----:B------:R-:W5:Y:S01]  /*7ab0*/  LDCU.64 UR6, c[0x4][0x78] ;  /* 0x01000f00ff0677ac */ /* 0x000f620008000a00 */
[----:B------:R-:W1:Y:S01]  /*7ac0*/  LDC.64 R2, c[0x4][R3] ;  /* 0x0100000003027b82 */ /* 0x000e620000000a00 */
[----:B------:R-:W3:Y:S01]  /*7ad0*/  LDCU.64 UR4, c[0x4][0x10] ;  /* 0x01000200ff0477ac */ /* 0x000ee20008000a00 */
[----:B--2---:R-:W-:Y:S01]  /*7ae0*/  MOV R5, UR9 ;  /* 0x0000000900057c02 */ /* 0x004fe20008000f00 */
[----:B------:R-:W-:Y:S01]  /*7af0*/  IMAD.U32 R4, RZ, RZ, UR8 ;  /* 0x00000008ff047e24 */ /* 0x000fe2000f8e00ff */
[----:B-----5:R-:W-:Y:S01]  /*7b00*/  MOV R7, UR7 ;  /* 0x0000000700077c02 */ /* 0x020fe20008000f00 */
[----:B------:R-:W-:Y:S01]  /*7b10*/  IMAD.U32 R6, RZ, RZ, UR6 ;  /* 0x00000006ff067e24 */ /* 0x000fe2000f8e00ff */
[----:B---3--:R-:W-:Y:S01]  /*7b20*/  MOV R11, UR5 ;  /* 0x00000005000b7c02 */ /* 0x008fe20008000f00 */
[----:B------:R-:W-:Y:S02]  /*7b30*/  IMAD.U32 R10, RZ, RZ, UR4 ;  /* 0x00000004ff0a7e24 */ /* 0x000fe4000f8e00ff */
[----:B------:R-:W-:Y:S07]  /*7b40*/  LEPC R20, `(.L_x_129) ;  /* 0x000000001014794e */ /* 0x000fee0000000000 */
[----:B-1--4-:R-:W-:Y:S05]  /*7b50*/  CALL.ABS.NOINC R2 ;  /* 0x0000000002007343 */ /* 0x012fea0003c00000 */
.L_x_129:
[----:B------:R-:W-:Y:S01]  /*7b60*/  ISETP.NE.AND P0, PT, R97, RZ, PT ;  /* 0x000000ff6100720c */ /* 0x000fe20003f05270 */
[----:B------:R-:W-:Y:S05]  /*7b70*/  WARPSYNC.ALL ;  /* 0x0000000000007948 */ /* 0x000fea0003800000 */
[----:B------:R-:W-:Y:S01]  /*7b80*/  R2UR UR4, R39 ;  /* 0x00000000270472ca */ /* 0x000fe200000e0000 */
[----:B------:R-:W-:Y:S01]  /*7b90*/  BSSY.RECONVERGENT B0, `(.L_x_130) ;  /* 0x00000a0000007945 */ /* 0x000fe20003800200 */
[-C--:B---3--:R-:W-:Y:S02]  /*7ba0*/  F2FP.F16.E5M2.UNPACK_B R42, R72.reuse ;  /* 0x00000048ff2a723e */ /* 0x088fe400020004ff */
[----:B------:R-:W-:Y:S02]  /*7bb0*/  F2FP.F16.E5M2.UNPACK_B R72, R72.H1 ;  /* 0x00000048ff48723e */ /* 0x000fe400030004ff */
[-C--:B------:R-:W-:Y:S01]  /*7bc0*/  F2FP.F16.E5M2.UNPACK_B R46, R73.reuse ;  /* 0x00000049ff2e723e */ /* 0x080fe200020004ff */
[--C-:B------:R-:W-:Y:S01]  /*7bd0*/  HADD2.F32 R40, -RZ, R42.reuse.H0_H0 ;  /* 0x2000002aff287230 */ /* 0x100fe20000004100 */
[----:B------:R-:W-:Y:S01]  /*7be0*/  F2FP.F16.E5M2.UNPACK_B R73, R73.H1 ;  /* 0x00000049ff49723e */ /* 0x000fe200030004ff */
[----:B------:R-:W-:Y:S01]  /*7bf0*/  HADD2.F32 R42, -RZ, R42.H1_H1 ;  /* 0x3000002aff2a7230 */ /* 0x000fe20000004100 */
[-C--:B------:R-:W-:Y:S01]  /*7c00*/  F2FP.F16.E5M2.UNPACK_B R50, R74.reuse ;  /* 0x0000004aff32723e */ /* 0x080fe200020004ff */
[----:B------:R-:W-:Y:S01]  /*7c10*/  HADD2.F32 R43, -RZ, R72.H0_H0 ;  /* 0x20000048ff2b7230 */ /* 0x000fe20000004100 */
[----:B------:R-:W-:Y:S01]  /*7c20*/  F2FP.F16.E5M2.UNPACK_B R74, R74.H1 ;  /* 0x0000004aff4a723e */ /* 0x000fe200030004ff */
[----:B------:R-:W2:Y:S01]  /*7c30*/  LDTM.x32 R4, tmem[UR4+0x20] ;  /* 0x00002004000479ee */ /* 0x000ea200082c0000 */
[----:B------:R-:W-:Y:S01]  /*7c40*/  NOP ;  /* 0x0000000000007918 */ /* 0x000fe20000000000 */
[----:B------:R-:W-:Y:S01]  /*7c50*/  IADD3 R90, PT, PT, R90, 0x140, RZ ;  /* 0x000001405a5a7810 */ /* 0x000fe20007ffe0ff */
[--C-:B------:R-:W-:Y:S01]  /*7c60*/  HADD2.F32 R45, -RZ, R46.reuse.H0_H0 ;  /* 0x2000002eff2d7230 */ /* 0x100fe20000004100 */
[----:B------:R-:W-:Y:S01]  /*7c70*/  F2FP.F16.E5M2.UNPACK_B R54, R75 ;  /* 0x0000004bff36723e */ /* 0x000fe200020004ff */
[----:B------:R-:W-:Y:S01]  /*7c80*/  HADD2.F32 R46, -RZ, R46.H1_H1 ;  /* 0x3000002eff2e7230 */ /* 0x000fe20000004100 */
[----:B------:R-:W-:Y:S01]  /*7c90*/  LOP3.LUT R90, R90, 0xfefffff8, RZ, 0xc0, !PT ;  /* 0xfefffff85a5a7812 */ /* 0x000fe200078ec0ff */
[--C-:B------:R-:W-:Y:S01]  /*7ca0*/  HADD2.F32 R49, -RZ, R50.reuse.H0_H0 ;  /* 0x20000032ff317230 */ /* 0x100fe20000004100 */
[----:B----4-:R-:W-:Y:S01]  /*7cb0*/  F2FP.F16.E5M2.UNPACK_B R58, R76 ;  /* 0x0000004cff3a723e */ /* 0x010fe200020004ff */
[----:B------:R-:W-:Y:S01]  /*7cc0*/  HADD2.F32 R50, -RZ, R50.H1_H1 ;  /* 0x30000032ff327230 */ /* 0x000fe20000004100 */
[----:B--2---:R2:W-:Y:S01]  /*7cd0*/  SYNCS.ARRIVE.TRANS64.RED.A1T0 RZ, [R90+URZ], RZ ;  /* 0x000000ff5aff79a7 */ /* 0x0045e200081004ff */
[--C-:B------:R-:W-:Y:S01]  /*7ce0*/  HADD2.F32 R53, -RZ, R54.reuse.H0_H0 ;  /* 0x20000036ff357230 */ /* 0x100fe20000004100 */
[----:B------:R-:W-:Y:S01]  /*7cf0*/  F2FP.F16.E5M2.UNPACK_B R62, R77 ;  /* 0x0000004dff3e723e */ /* 0x000fe200020004ff */
[----:B------:R-:W-:Y:S01]  /*7d00*/  HADD2.F32 R54, -RZ, R54.H1_H1 ;  /* 0x30000036ff367230 */ /* 0x000fe20000004100 */
[----:B------:R-:W-:Y:S01]  /*7d10*/  F2FP.F16.E5M2.UNPACK_B R66, R78 ;  /* 0x0000004eff42723e */ /* 0x000fe200020004ff */
[--C-:B------:R-:W-:Y:S01]  /*7d20*/  HADD2.F32 R57, -RZ, R58.reuse.H0_H0 ;  /* 0x2000003aff397230 */ /* 0x100fe20000004100 */
[----:B------:R-:W-:Y:S01]  /*7d30*/  F2FP.F16.E5M2.UNPACK_B R70, R79 ;  /* 0x0000004fff46723e */ /* 0x000fe200020004ff */
[----:B------:R-:W-:Y:S01]  /*7d40*/  HADD2.F32 R58, -RZ, R58.H1_H1 ;  /* 0x3000003aff3a7230 */ /* 0x000fe20000004100 */
[----:B------:R-:W-:Y:S01]  /*7d50*/  F2FP.F16.E5M2.UNPACK_B R75, R75.H1 ;  /* 0x0000004bff4b723e */ /* 0x000fe200030004ff */
[--C-:B------:R-:W-:Y:S01]  /*7d60*/  HADD2.F32 R61, -RZ, R62.reuse.H0_H0 ;  /* 0x2000003eff3d7230 */ /* 0x100fe20000004100 */
[----:B------:R-:W-:Y:S01]  /*7d70*/  F2FP.F16.E5M2.UNPACK_B R76, R76.H1 ;  /* 0x0000004cff4c723e */ /* 0x000fe200030004ff */
[----:B------:R-:W-:Y:S01]  /*7d80*/  HADD2.F32 R63, -RZ, R62.H1_H1 ;  /* 0x3000003eff3f7230 */ /* 0x000fe20000004100 */
[----:B------:R-:W-:Y:S01]  /*7d90*/  F2FP.F16.E5M2.UNPACK_B R77, R77.H1 ;  /* 0x0000004dff4d723e */ /* 0x000fe200030004ff */
[--C-:B------:R-:W-:Y:S02]  /*7da0*/  HADD2.F32 R65, -RZ, R66.reuse.H0_H0 ;  /* 0x20000042ff417230 */ /* 0x100fe40000004100 */
[C---:B------:R-:W-:Y:S01]  /*7db0*/  FMUL R4, R38.reuse, R4 ;  /* 0x0000000426047220 */ /* 0x040fe20000400000 */
        /* <DEDUP_REMOVED lines=16> */
[--C-:B------:R-:W-:Y:S02]  /*7ec0*/  HADD2.F32 R69, -RZ, R70.reuse.H0_H0 ;  /* 0x20000046ff457230 */ /* 0x100fe40000004100 */
[C---:B------:R-:W-:Y:S01]  /*7ed0*/  FMUL R28, R38.reuse, R32 ;  /* 0x00000020261c7220 */ /* 0x040fe20000400000 */
[----:B------:R-:W-:Y:S02]  /*7ee0*/  HADD2.F32 R70, -RZ, R70.H1_H1 ;  /* 0x30000046ff467230 */ /* 0x000fe40000004100 */
[C---:B------:R-:W-:Y:S01]  /*7ef0*/  FMUL R29, R38.reuse, R33 ;  /* 0x00000021261d7220 */ /* 0x040fe20000400000 */
[----:B------:R-:W-:Y:S02]  /*7f00*/  HADD2.F32 R44, -RZ, R72.H1_H1 ;  /* 0x30000048ff2c7230 */ /* 0x000fe40000004100 */
[C---:B------:R-:W-:Y:S01]  /*7f10*/  FMUL R6, R38.reuse, R6 ;  /* 0x0000000626067220 */ /* 0x040fe20000400000 */
[C---:B------:R-:W-:Y:S01]  /*7f20*/  FMUL R7, R38.reuse, R7 ;  /* 0x0000000726077220 */ /* 0x040fe20000400000 */
[--C-:B------:R-:W-:Y:S02]  /*7f30*/  HADD2.F32 R47, -RZ, R73.reuse.H0_H0 ;  /* 0x20000049ff2f7230 */ /* 0x100fe40000004100 */
[C---:B------:R-:W-:Y:S01]  /*7f40*/  FMUL R10, R38.reuse, R10 ;  /* 0x0000000a260a7220 */ /* 0x040fe20000400000 */
[C---:B------:R-:W-:Y:S01]  /*7f50*/  FFMA R6, R41.reuse, R43, R6 ;  /* 0x0000002b29067223 */ /* 0x040fe20000000006 */
[----:B------:R-:W-:Y:S02]  /*7f60*/  HADD2.F32 R48, -RZ, R73.H1_H1 ;  /* 0x30000049ff307230 */ /* 0x000fe40000004100 */
[C---:B------:R-:W-:Y:S01]  /*7f70*/  FFMA R7, R41.reuse, R44, R7 ;  /* 0x0000002c29077223 */ /* 0x040fe20000000007 */
[C---:B------:R-:W-:Y:S01]  /*7f80*/  FFMA R8, R41.reuse, R45, R8 ;  /* 0x0000002d29087223 */ /* 0x040fe20000000008 */
[C---:B------:R-:W-:Y:S01]  /*7f90*/  FFMA R9, R41.reuse, R46, R9 ;  /* 0x0000002e29097223 */ /* 0x040fe20000000009 */
[----:B------:R-:W-:Y:S01]  /*7fa0*/  FFMA R10, R41, R47, R10 ;  /* 0x0000002f290a7223 */ /* 0x000fe2000000000a */
[C---:B------:R-:W-:Y:S01]  /*7fb0*/  FMUL R11, R38.reuse, R11 ;  /* 0x0000000b260b7220 */ /* 0x040fe20000400000 */
[----:B------:R-:W-:Y:S01]  /*7fc0*/  F2FP.F16.E5M2.UNPACK_B R78, R78.H1 ;  /* 0x0000004eff4e723e */ /* 0x000fe200030004ff */
[--C-:B------:R-:W-:Y:S01]  /*7fd0*/  HADD2.F32 R51, -RZ, R74.reuse.H0_H0 ;  /* 0x2000004aff337230 */ /* 0x100fe20000004100 */
[----:B-1----:R-:W-:Y:S01]  /*7fe0*/  F2FP.SATFINITE.E5M2.F32.PACK_AB_MERGE_C R100, R7, R6, RZ ;  /* 0x000000060764723e */ /* 0x002fe200048060ff */
[C---:B------:R-:W-:Y:S01]  /*7ff0*/  FFMA R11, R41.reuse, R48, R11 ;  /* 0x00000030290b7223 */ /* 0x040fe2000000000b */
[C---:B------:R-:W-:Y:S01]  /*8000*/  FFMA R12, R41.reuse, R49, R12 ;  /* 0x00000031290c7223 */ /* 0x040fe2000000000c */
[----:B------:R-:W-:Y:S01]  /*8010*/  FFMA R13, R41, R50, R13 ;  /* 0x00000032290d7223 */ /* 0x000fe2000000000d */
[----:B------:R-:W-:Y:S01]  /*8020*/  F2FP.SATFINITE.E5M2.F32.PACK_AB_MERGE_C R100, R5, R4, R100 ;  /* 0x000000040564723e */ /* 0x000fe20004806064 */
[----:B------:R-:W-:Y:S01]  /*8030*/  HADD2.F32 R52, -RZ, R74.H1_H1 ;  /* 0x3000004aff347230 */ /* 0x000fe20000004100 */
[----:B------:R-:W-:Y:S01]  /*8040*/  F2FP.SATFINITE.E5M2.F32.PACK_AB_MERGE_C R101, R11, R10, RZ ;  /* 0x0000000a0b65723e */ /* 0x000fe200048060ff */
[C---:B------:R-:W-:Y:S01]  /*8050*/  FMUL R14, R38.reuse, R14 ;  /* 0x0000000e260e7220 */ /* 0x040fe20000400000 */
[C---:B------:R-:W-:Y:S01]  /*8060*/  FMUL R15, R38.reuse, R15 ;  /* 0x0000000f260f7220 */ /* 0x040fe20000400000 */
[--C-:B------:R-:W-:Y:S01]  /*8070*/  HADD2.F32 R55, -RZ, R75.reuse.H0_H0 ;  /* 0x2000004bff377230 */ /* 0x100fe20000004100 */
[----:B------:R-:W-:Y:S01]  /*8080*/  F2FP.SATFINITE.E5M2.F32.PACK_AB_MERGE_C R101, R9, R8, R101 ;  /* 0x000000080965723e */ /* 0x000fe20004806065 */
[C---:B------:R-:W-:Y:S01]  /*8090*/  FFMA R14, R41.reuse, R51, R14 ;  /* 0x00000033290e7223 */ /* 0x040fe2000000000e */
[C---:B------:R-:W-:Y:S01]  /*80a0*/  FFMA R15, R41.reuse, R52, R15 ;  /* 0x00000034290f7223 */ /* 0x040fe2000000000f */
[C---:B------:R-:W-:Y:S01]  /*80b0*/  FFMA R16, R41.reuse, R53, R16 ;  /* 0x0000003529107223 */ /* 0x040fe20000000010 */
[C---:B------:R-:W-:Y:S01]  /*80c0*/  FFMA R17, R41.reuse, R54, R17 ;  /* 0x0000003629117223 */ /* 0x040fe20000000011 */
        /* <DEDUP_REMOVED lines=15> */
[C---:B------:R-:W-:Y:S01]  /*81c0*/  FFMA R23, R41.reuse, R60, R23 ;  /* 0x0000003c29177223 */ /* 0x040fe20000000017 */
[C---:B------:R-:W-:Y:S01]  /*81d0*/  FMUL R27, R38.reuse, R27 ;  /* 0x0000001b261b7220 */ /* 0x040fe20000400000 */
[C---:B------:R-:W-:Y:S01]  /*81e0*/  FFMA R0, R41.reuse, R61, R0 ;  /* 0x0000003d29007223 */ /* 0x040fe20000000000 */
[----:B------:R-:W-:Y:S01]  /*81f0*/  F2FP.F16.E5M2.UNPACK_B R79, R79.H1 ;  /* 0x0000004fff4f723e */ /* 0x000fe200030004ff */
        /* <DEDUP_REMOVED lines=16> */
[----:B------:R-:W-:Y:S01]  /*8300*/  FFMA R28, R41, R69, R28 ;  /* 0x00000045291c7223 */ /* 0x000fe2000000001c */
[----:B------:R-:W-:Y:S01]  /*8310*/  F2FP.SATFINITE.E5M2.F32.PACK_AB_MERGE_C R103, R19, R18, RZ ;  /* 0x000000121367723e */ /* 0x000fe200048060ff */
        /* <DEDUP_REMOVED lines=14> */
[----:B--2---:R-:W-:Y:S03]  /*8400*/  IADD3 R90, PT, PT, R36, 0x1, RZ ;  /* 0x00000001245a7810 */ /* 0x004fe60007ffe0ff */
        /* <DEDUP_REMOVED lines=10> */
[----:B------:R-:W-:Y:S02]  /*84b0*/  UIADD3 UR13, UPT, UPT, UR49, 0x20, URZ ;  /* 0x00000020310d7890 */ /* 0x000fe4000fffe0ff */
[----:B------:R-:W-:Y:S01]  /*84c0*/  UIADD3 UR12, UPT, UPT, UR44, 0x3200, URZ ;  /* 0x000032002c0c7890 */ /* 0x000fe2000fffe0ff */
[----:B------:R-:W-:Y:S01]  /*84d0*/  UMOV UR14, UR50 ;  /* 0x00000032000e7c82 */ /* 0x000fe20008000000 */
[----:B------:R-:W-:Y:S01]  /*84e0*/  UMOV UR15, UR36 ;  /* 0x00000024000f7c82 */ /* 0x000fe20008000000 */
[----:B------:R-:W-:Y:S02]  /*84f0*/  UIADD3 UR9, UPT, UPT, UR49, 0x60, URZ ;  /* 0x0000006031097890 */ /* 0x000fe4000fffe0ff */
[----:B------:R-:W-:Y:S01]  /*8500*/  UIADD3 UR8, UPT, UPT, UR44, 0x3a00, URZ ;  /* 0x00003a002c087890 */ /* 0x000fe2000fffe0ff */
[----:B------:R-:W-:Y:S01]  /*8510*/  UMOV UR10, UR50 ;  /* 0x00000032000a7c82 */ /* 0x000fe20008000000 */
[----:B------:R-:W-:Y:S01]  /*8520*/  UMOV UR11, UR36 ;  /* 0x00000024000b7c82 */ /* 0x000fe20008000000 */
[----:B--2---:R-:W-:Y:S04]  /*8530*/  UIADD3 UR4, UP0, UPT, UR6, 0x680, URZ ;  /* 0x0000068006047890 */ /* 0x004fe8000ff1e0ff */
[----:B------:R-:W-:Y:S09]  /*8540*/  UIADD3.X UR5, UPT, UPT, URZ, UR7, URZ, UP0, !UPT ;  /* 0x00000007ff057290 */ /* 0x000ff200087fe4ff */
[----:B------:R2:W-:Y:S01]  /*8550*/  UTMASTG.3D [UR12], [UR4] ;  /* 0x0000000c040073b5 */ /* 0x0005e20008010000 */
[----:B------:R2:W-:Y:S01]  /*8560*/  UTMASTG.3D [UR8], [UR4] ;  /* 0x00000008040073b5 */ /* 0x0005e20008010000 */
[----:B------:R0:W-:Y:S01]  /*8570*/  UTMACMDFLUSH ;  /* 0x00000000000079b7 */ /* 0x0001e20000000000 */
[----:B--2---:R-:W-:Y:S04]  /*8580*/  DEPBAR.LE SB0, 0x1 ;  /* 0x000080400000791a */ /* 0x004fe80000000000 */
.L_x_131:
[----:B------:R-:W-:Y:S05]  /*8590*/  BSYNC.RECONVERGENT B0 ;  /* 0x0000000000007941 */ /* 0x000fea0003800200 */
.L_x_130:
[----:B------:R-:W-:Y:S01]  /*85a0*/  R2UR UR4, R88 ;  /* 0x00000000580472ca */ /* 0x000fe200000e0000 */
[----:B------:R-:W-:Y:S01]  /*85b0*/  BAR.SYNC.DEFER_BLOCKING 0x1, 0x80 ;  /* 0x0042000000007b1d */ /* 0x000fe20000010000 */
[----:B------:R-:W-:Y:S01]  /*85c0*/  ISETP.NE.AND P0, PT, R91, 0x2, PT ;  /* 0x000000025b00780c */ /* 0x000fe20003f05270 */
[----:B------:R-:W-:Y:S01]  /*85d0*/  UISETP.NE.AND UP0, UPT, UR45, URZ, UPT ;  /* 0x000000ff2d00728c */ /* 0x000fe2000bf05270 */
[----:B------:R-:W-:Y:S01]  /*85e0*/  ISETP.NE.AND P1, PT, R90, 0x4, PT ;  /* 0x000000045a00780c */ /* 0x000fe20003f25270 */
[----:B------:R-:W-:Y:S01]  /*85f0*/  UIADD3 UR31, UPT, UPT, UR38, UR63, URZ ;  /* 0x0000003f261f7290 */ /* 0x000fe2000fffe0ff */
[----:B------:R-:W-:Y:S02]  /*8600*/  SEL R3, RZ, 0x1, P0 ;  /* 0x00000001ff037807 */ /* 0x000fe40000000000 */
[----:B------:R-:W-:Y:S02]  /*8610*/  SEL R0, RZ, 0x1, P1 ;  /* 0x00000001ff007807 */ /* 0x000fe40000800000 */
[----:B------:R-:W-:Y:S02]  /*8620*/  LOP3.LUT R94, R94, R3, RZ, 0x3c, !PT ;  /* 0x000000035e5e7212 */ /* 0x000fe400078e3cff */
[----:B------:R-:W-:Y:S01]  /*8630*/  LOP3.LUT R95, R95, R0, RZ, 0x3c, !PT ;  /* 0x000000005f5f7212 */ /* 0x000fe200078e3cff */
[----:B------:R-:W-:Y:S01]  /*8640*/  UIADD3 UR30, UPT, UPT, UR37, UR4, URZ ;  /* 0x00000004251e7290 */ /* 0x000fe2000fffe0ff */
[----:B------:R-:W-:Y:S02]  /*8650*/  SEL R91, R91, RZ, P0 ;  /* 0x000000ff5b5b7207 */ /* 0x000fe40000000000 */
[----:B------:R-:W-:Y:S01]  /*8660*/  SEL R36, R90, RZ, P1 ;  /* 0x000000ff5a247207 */ /* 0x000fe20000800000 */
[----:B------:R-:W-:Y:S01]  /*8670*/  UMOV UR36, UR59 ;  /* 0x0000003b00247c82 */ /* 0x000fe20008000000 */
[----:B------:R-:W-:Y:S07]  /*8680*/  BRA.U UP0, `(.L_x_132) ;  /* 0xffffffd500787547 */ /* 0x000fee000b83ffff */
[----:B------:R-:W-:Y:S05]  /*8690*/  EXIT ;  /* 0x000000000000794d */ /* 0x000fea0003800000 */
.L_x_25:
[----:B--2---:R2:W3:Y:S02]  /*86a0*/  SYNCS.PHASECHK.TRANS64.TRYWAIT P0, [R3+URZ+0x170], R2 ;  /* 0x00017002030075a7 */ /* 0x0044e400080011ff */
[----:B---3--:R-:W-:Y:S05]  /*86b0*/  @!P0 NANOSLEEP.SYNCS 0x989680 ;  /* 0x009896800000895d */ /* 0x008fea0003900000 */
[----:B------:R-:W3:Y:S02]  /*86c0*/  @!P0 SYNCS.PHASECHK.TRANS64 P0, [R3+URZ+0x170], R2 ;  /* 0x00017002030085a7 */ /* 0x000ee400080010ff */
[----:B---3--:R-:W-:Y:S05]  /*86d0*/  @!P0 BRA `(.L_x_25) ;  /* 0xfffffffc00f08947 */ /* 0x008fea000383ffff */
[----:B------:R-:W-:Y:S05]  /*86e0*/  BRA `(.L_x_133) ;  /* 0xffffff94002c7947 */ /* 0x000fea000383ffff */
.L_x_28:
[----:B-1----:R-:W-:-:S07]  /*86f0*/  MOV R0, UR33 ;  /* 0x0000002100007c02 */ /* 0x002fce0008000f00 */
.L_x_134:
[----:B-1----:R1:W2:Y:S02]  /*8700*/  SYNCS.PHASECHK.TRANS64.TRYWAIT P0, [R0+URZ+0x68], R3 ;  /* 0x00006803000075a7 */ /* 0x0022a400080011ff */
[----:B--2---:R-:W-:Y:S05]  /*8710*/  @!P0 NANOSLEEP.SYNCS 0x989680 ;  /* 0x009896800000895d */ /* 0x004fea0003900000 */
[----:B------:R-:W2:Y:S02]  /*8720*/  @!P0 SYNCS.PHASECHK.TRANS64 P0, [R0+URZ+0x68], R3 ;  /* 0x00006803000085a7 */ /* 0x000ea400080010ff */
[----:B--2---:R-:W-:Y:S05]  /*8730*/  @!P0 BRA `(.L_x_134) ;  /* 0xfffffffc00f08947 */ /* 0x004fea000383ffff */
[----:B------:R-:W-:Y:S05]  /*8740*/  BRA `(.L_x_27) ;  /* 0xffffff9400807947 */ /* 0x000fea000383ffff */
.L_x_35:
[----:B-1----:R-:W-:-:S07]  /*8750*/  MOV R0, UR17 ;  /* 0x0000001100007c02 */ /* 0x002fce0008000f00 */
.L_x_135:
[----:B-1----:R1:W2:Y:S02]  /*8760*/  SYNCS.PHASECHK.TRANS64.TRYWAIT P0, [R0+URZ+0x68], R3 ;  /* 0x00006803000075a7 */ /* 0x0022a400080011ff */
[----:B--2---:R-:W-:Y:S05]  /*8770*/  @!P0 NANOSLEEP.SYNCS 0x989680 ;  /* 0x009896800000895d */ /* 0x004fea0003900000 */
[----:B------:R-:W2:Y:S02]  /*8780*/  @!P0 SYNCS.PHASECHK.TRANS64 P0, [R0+URZ+0x68], R3 ;  /* 0x00006803000085a7 */ /* 0x000ea400080010ff */
[----:B--2---:R-:W-:Y:S05]  /*8790*/  @!P0 BRA `(.L_x_135) ;  /* 0xfffffffc00f08947 */ /* 0x004fea000383ffff */
[----:B------:R-:W-:Y:S05]  /*87a0*/  BRA `(.L_x_34) ;  /* 0xffffff9800407947 */ /* 0x000fea000383ffff */
.L_x_40:
[----:B-1----:R1:W2:Y:S02]  /*87b0*/  SYNCS.PHASECHK.TRANS64.TRYWAIT P0, [R3+URZ+0x100], R0 ;  /* 0x00010000030075a7 */ /* 0x0022a400080011ff */
[----:B--2---:R-:W-:Y:S05]  /*87c0*/  @!P0 NANOSLEEP.SYNCS 0x989680 ;  /* 0x009896800000895d */ /* 0x004fea0003900000 */
[----:B------:R-:W2:Y:S02]  /*87d0*/  @!P0 SYNCS.PHASECHK.TRANS64 P0, [R3+URZ+0x100], R0 ;  /* 0x00010000030085a7 */ /* 0x000ea400080010ff */
[----:B--2---:R-:W-:Y:S05]  /*87e0*/  @!P0 BRA `(.L_x_40) ;  /* 0xfffffffc00f08947 */ /* 0x004fea000383ffff */
[----:B------:R-:W-:Y:S05]  /*87f0*/  BRA `(.L_x_136) ;  /* 0xffffff9800e87947 */ /* 0x000fea000383ffff */
.L_x_44:
[----:B-1----:R-:W-:-:S07]  /*8800*/  MOV R0, UR4 ;  /* 0x0000000400007c02 */ /* 0x002fce0008000f00 */
.L_x_137:
[----:B-1----:R1:W2:Y:S02]  /*8810*/  SYNCS.PHASECHK.TRANS64.TRYWAIT P0, [R0+URZ], R3 ;  /* 0x00000003000075a7 */ /* 0x0022a400080011ff */
[----:B--2---:R-:W-:Y:S05]  /*8820*/  @!P0 NANOSLEEP.SYNCS 0x989680 ;  /* 0x009896800000895d */ /* 0x004fea0003900000 */
[----:B------:R-:W2:Y:S02]  /*8830*/  @!P0 SYNCS.PHASECHK.TRANS64 P0, [R0+URZ], R3 ;  /* 0x00000003000085a7 */ /* 0x000ea400080010ff */
[----:B--2---:R-:W-:Y:S05]  /*8840*/  @!P0 BRA `(.L_x_137) ;  /* 0xfffffffc00f08947 */ /* 0x004fea000383ffff */
[----:B------:R-:W-:Y:S05]  /*8850*/  BRA `(.L_x_138) ;  /* 0xffffffa000907947 */ /* 0x000fea000383ffff */
.L_x_45:
[----:B------:R-:W-:-:S07]  /*8860*/  MOV R0, UR5 ;  /* 0x0000000500007c02 */ /* 0x000fce0008000f00 */
.L_x_139:
[----:B-1----:R1:W2:Y:S02]  /*8870*/  SYNCS.PHASECHK.TRANS64.TRYWAIT P0, [R0+URZ], R3 ;  /* 0x00000003000075a7 */ /* 0x0022a400080011ff */
[----:B--2---:R-:W-:Y:S05]  /*8880*/  @!P0 NANOSLEEP.SYNCS 0x989680 ;  /* 0x009896800000895d */ /* 0x004fea0003900000 */
[----:B------:R-:W2:Y:S02]  /*8890*/  @!P0 SYNCS.PHASECHK.TRANS64 P0, [R0+URZ], R3 ;  /* 0x00000003000085a7 */ /* 0x000ea400080010ff */
[----:B--2---:R-:W-:Y:S05]  /*88a0*/  @!P0 BRA `(.L_x_139) ;  /* 0xfffffffc00f08947 */ /* 0x004fea000383ffff */
[----:B------:R-:W-:Y:S05]  /*88b0*/  BRA `(.L_x_140) ;  /* 0xffffffa0009c7947 */ /* 0x000fea000383ffff */
.L_x_46:
[----:B------:R-:W-:-:S07]  /*88c0*/  MOV R0, UR5 ;  /* 0x0000000500007c02 */ /* 0x000fce0008000f00 */
.L_x_141:
[----:B-1----:R1:W2:Y:S02]  /*88d0*/  SYNCS.PHASECHK.TRANS64.TRYWAIT P0, [R0+URZ], R3 ;  /* 0x00000003000075a7 */ /* 0x0022a400080011ff */
[----:B--2---:R-:W-:Y:S05]  /*88e0*/  @!P0 NANOSLEEP.SYNCS 0x989680 ;  /* 0x009896800000895d */ /* 0x004fea0003900000 */
[----:B------:R-:W2:Y:S02]  /*88f0*/  @!P0 SYNCS.PHASECHK.TRANS64 P0, [R0+URZ], R3 ;  /* 0x00000003000085a7 */ /* 0x000ea400080010ff */
[----:B--2---:R-:W-:Y:S05]  /*8900*/  @!P0 BRA `(.L_x_141) ;  /* 0xfffffffc00f08947 */ /* 0x004fea000383ffff */
[----:B------:R-:W-:Y:S05]  /*8910*/  BRA `(.L_x_142) ;  /* 0xffffffa000a87947 */ /* 0x000fea000383ffff */
.L_x_47:
[----:B------:R-:W-:-:S07]  /*8920*/  MOV R0, UR5 ;  /* 0x0000000500007c02 */ /* 0x000fce0008000f00 */
.L_x_143:
[----:B-1----:R1:W2:Y:S02]  /*8930*/  SYNCS.PHASECHK.TRANS64.TRYWAIT P0, [R0+URZ], R3 ;  /* 0x00000003000075a7 */ /* 0x0022a400080011ff */
[----:B--2---:R-:W-:Y:S05]  /*8940*/  @!P0 NANOSLEEP.SYNCS 0x989680 ;  /* 0x009896800000895d */ /* 0x004fea0003900000 */
[----:B------:R-:W2:Y:S02]  /*8950*/  @!P0 SYNCS.PHASECHK.TRANS64 P0, [R0+URZ], R3 ;  /* 0x00000003000085a7 */ /* 0x000ea400080010ff */
[----:B--2---:R-:W-:Y:S05]  /*8960*/  @!P0 BRA `(.L_x_143) ;  /* 0xfffffffc00f08947 */ /* 0x004fea000383ffff */
[----:B------:R-:W-:Y:S05]  /*8970*/  BRA `(.L_x_144) ;  /* 0xffffffa000b47947 */ /* 0x000fea000383ffff */
.L_x_48:
[----:B------:R-:W-:-:S07]  /*8980*/  MOV R0, UR5 ;  /* 0x0000000500007c02 */ /* 0x000fce0008000f00 */
.L_x_145:
[----:B-1----:R1:W2:Y:S02]  /*8990*/  SYNCS.PHASECHK.TRANS64.TRYWAIT P0, [R0+URZ], R3 ;  /* 0x00000003000075a7 */ /* 0x0022a400080011ff */
[----:B--2---:R-:W-:Y:S05]  /*89a0*/  @!P0 NANOSLEEP.SYNCS 0x989680 ;  /* 0x009896800000895d */ /* 0x004fea0003900000 */
[----:B------:R-:W2:Y:S02]  /*89b0*/  @!P0 SYNCS.PHASECHK.TRANS64 P0, [R0+URZ], R3 ;  /* 0x00000003000085a7 */ /* 0x000ea400080010ff */
[----:B--2---:R-:W-:Y:S05]  /*89c0*/  @!P0 BRA `(.L_x_145) ;  /* 0xfffffffc00f08947 */ /* 0x004fea000383ffff */
[----:B------:R-:W-:Y:S05]  /*89d0*/  BRA `(.L_x_146) ;  /* 0xffffffa000c07947 */ /* 0x000fea000383ffff */
.L_x_49:
[----:B------:R-:W-:-:S07]  /*89e0*/  MOV R0, UR5 ;  /* 0x0000000500007c02 */ /* 0x000fce0008000f00 */
.L_x_147:
[----:B-1----:R1:W2:Y:S02]  /*89f0*/  SYNCS.PHASECHK.TRANS64.TRYWAIT P0, [R0+URZ], R3 ;  /* 0x00000003000075a7 */ /* 0x0022a400080011ff */
[----:B--2---:R-:W-:Y:S05]  /*8a00*/  @!P0 NANOSLEEP.SYNCS 0x989680 ;  /* 0x009896800000895d */ /* 0x004fea0003900000 */
[----:B------:R-:W2:Y:S02]  /*8a10*/  @!P0 SYNCS.PHASECHK.TRANS64 P0, [R0+URZ], R3 ;  /* 0x00000003000085a7 */ /* 0x000ea400080010ff */
[----:B--2---:R-:W-:Y:S05]  /*8a20*/  @!P0 BRA `(.L_x_147) ;  /* 0xfffffffc00f08947 */ /* 0x004fea000383ffff */
[----:B------:R-:W-:Y:S05]  /*8a30*/  BRA `(.L_x_148) ;  /* 0xffffffa000cc7947 */ /* 0x000fea000383ffff */
.L_x_50:
[----:B------:R-:W-:-:S07]  /*8a40*/  MOV R0, UR5 ;  /* 0x0000000500007c02 */ /* 0x000fce0008000f00 */
.L_x_149:
[----:B-1----:R1:W2:Y:S02]  /*8a50*/  SYNCS.PHASECHK.TRANS64.TRYWAIT P0, [R0+URZ], R3 ;  /* 0x00000003000075a7 */ /* 0x0022a400080011ff */
[----:B--2---:R-:W-:Y:S05]  /*8a60*/  @!P0 NANOSLEEP.SYNCS 0x989680 ;  /* 0x009896800000895d */ /* 0x004fea0003900000 */
[----:B------:R-:W2:Y:S02]  /*8a70*/  @!P0 SYNCS.PHASECHK.TRANS64 P0, [R0+URZ], R3 ;  /* 0x00000003000085a7 */ /* 0x000ea400080010ff */
[----:B--2---:R-:W-:Y:S05]  /*8a80*/  @!P0 BRA `(.L_x_149) ;  /* 0xfffffffc00f08947 */ /* 0x004fea000383ffff */
[----:B------:R-:W-:Y:S05]  /*8a90*/  BRA `(.L_x_150) ;  /* 0xffffffa000d87947 */ /* 0x000fea000383ffff */
.L_x_51:
[----:B------:R-:W-:-:S07]  /*8aa0*/  MOV R0, UR5 ;  /* 0x0000000500007c02 */ /* 0x000fce0008000f00 */
.L_x_151:
[----:B-1----:R1:W2:Y:S02]  /*8ab0*/  SYNCS.PHASECHK.TRANS64.TRYWAIT P0, [R0+URZ], R3 ;  /* 0x00000003000075a7 */ /* 0x0022a400080011ff */
[----:B--2---:R-:W-:Y:S05]  /*8ac0*/  @!P0 NANOSLEEP.SYNCS 0x989680 ;  /* 0x009896800000895d */ /* 0x004fea0003900000 */
[----:B------:R-:W2:Y:S02]  /*8ad0*/  @!P0 SYNCS.PHASECHK.TRANS64 P0, [R0+URZ], R3 ;  /* 0x00000003000085a7 */ /* 0x000ea400080010ff */
[----:B--2---:R-:W-:Y:S05]  /*8ae0*/  @!P0 BRA `(.L_x_151) ;  /* 0xfffffffc00f08947 */ /* 0x004fea000383ffff */
[----:B------:R-:W-:Y:S05]  /*8af0*/  BRA `(.L_x_152) ;  /* 0xffffffa000e47947 */ /* 0x000fea000383ffff */
.L_x_52:
[----:B------:R-:W-:-:S07]  /*8b00*/  MOV R0, UR5 ;  /* 0x0000000500007c02 */ /* 0x000fce0008000f00 */
.L_x_153:
[----:B-1----:R1:W2:Y:S02]  /*8b10*/  SYNCS.PHASECHK.TRANS64.TRYWAIT P0, [R0+URZ], R3 ;  /* 0x00000003000075a7 */ /* 0x0022a400080011ff */
[----:B--2---:R-:W-:Y:S05]  /*8b20*/  @!P0 NANOSLEEP.SYNCS 0x989680 ;  /* 0x009896800000895d */ /* 0x004fea0003900000 */
[----:B------:R-:W2:Y:S02]  /*8b30*/  @!P0 SYNCS.PHASECHK.TRANS64 P0, [R0+URZ], R3 ;  /* 0x00000003000085a7 */ /* 0x000ea400080010ff */
[----:B--2---:R-:W-:Y:S05]  /*8b40*/  @!P0 BRA `(.L_x_153) ;  /* 0xfffffffc00f08947 */ /* 0x004fea000383ffff */
[----:B------:R-:W-:Y:S05]  /*8b50*/  BRA `(.L_x_154) ;  /* 0xffffffa000f07947 */ /* 0x000fea000383ffff */
.L_x_53:
[----:B------:R-:W-:-:S07]  /*8b60*/  MOV R0, UR5 ;  /* 0x0000000500007c02 */ /* 0x000fce0008000f00 */
.L_x_155:
[----:B-1----:R1:W2:Y:S02]  /*8b70*/  SYNCS.PHASECHK.TRANS64.TRYWAIT P0, [R0+URZ], R3 ;  /* 0x00000003000075a7 */ /* 0x0022a400080011ff */
[----:B--2---:R-:W-:Y:S05]  /*8b80*/  @!P0 NANOSLEEP.SYNCS 0x989680 ;  /* 0x009896800000895d */ /* 0x004fea0003900000 */
[----:B------:R-:W2:Y:S02]  /*8b90*/  @!P0 SYNCS.PHASECHK.TRANS64 P0, [R0+URZ], R3 ;  /* 0x00000003000085a7 */ /* 0x000ea400080010ff */
[----:B--2---:R-:W-:Y:S05]  /*8ba0*/  @!P0 BRA `(.L_x_155) ;  /* 0xfffffffc00f08947 */ /* 0x004fea000383ffff */
[----:B------:R-:W-:Y:S05]  /*8bb0*/  BRA `(.L_x_156) ;  /* 0xffffffa000fc7947 */ /* 0x000fea000383ffff */
.L_x_54:
[----:B------:R-:W-:-:S07]  /*8bc0*/  MOV R0, UR5 ;  /* 0x0000000500007c02 */ /* 0x000fce0008000f00 */
.L_x_157:
[----:B-1----:R1:W2:Y:S02]  /*8bd0*/  SYNCS.PHASECHK.TRANS64.TRYWAIT P0, [R0+URZ], R3 ;  /* 0x00000003000075a7 */ /* 0x0022a400080011ff */
[----:B--2---:R-:W-:Y:S05]  /*8be0*/  @!P0 NANOSLEEP.SYNCS 0x989680 ;  /* 0x009896800000895d */ /* 0x004fea0003900000 */
[----:B------:R-:W2:Y:S02]  /*8bf0*/  @!P0 SYNCS.PHASECHK.TRANS64 P0, [R0+URZ], R3 ;  /* 0x00000003000085a7 */ /* 0x000ea400080010ff */
[----:B--2---:R-:W-:Y:S05]  /*8c00*/  @!P0 BRA `(.L_x_157) ;  /* 0xfffffffc00f08947 */ /* 0x004fea000383ffff */
[----:B------:R-:W-:Y:S05]  /*8c10*/  BRA `(.L_x_158) ;  /* 0xffffffa400087947 */ /* 0x000fea000383ffff */
.L_x_55:
[----:B------:R-:W-:-:S07]  /*8c20*/  MOV R0, UR5 ;  /* 0x0000000500007c02 */ /* 0x000fce0008000f00 */
.L_x_159:
[----:B-1----:R1:W2:Y:S02]  /*8c30*/  SYNCS.PHASECHK.TRANS64.TRYWAIT P0, [R0+URZ], R3 ;  /* 0x00000003000075a7 */ /* 0x0022a400080011ff */
[----:B--2---:R-:W-:Y:S05]  /*8c40*/  @!P0 NANOSLEEP.SYNCS 0x989680 ;  /* 0x009896800000895d */ /* 0x004fea0003900000 */
[----:B------:R-:W2:Y:S02]  /*8c50*/  @!P0 SYNCS.PHASECHK.TRANS64 P0, [R0+URZ], R3 ;  /* 0x00000003000085a7 */ /* 0x000ea400080010ff */
[----:B--2---:R-:W-:Y:S05]  /*8c60*/  @!P0 BRA `(.L_x_159) ;  /* 0xfffffffc00f08947 */ /* 0x004fea000383ffff */
[----:B------:R-:W-:Y:S05]  /*8c70*/  BRA `(.L_x_160) ;  /* 0xffffffa400147947 */ /* 0x000fea000383ffff */
.L_x_58:
[----:B--2---:R2:W3:Y:S02]  /*8c80*/  SYNCS.PHASECHK.TRANS64.TRYWAIT P0, [R2+URZ+0x160], R5 ;  /* 0x00016005020075a7 */ /* 0x0044e400080011ff */
[----:B---3--:R-:W-:Y:S05]  /*8c90*/  @!P0 NANOSLEEP.SYNCS 0x989680 ;  /* 0x009896800000895d */ /* 0x008fea0003900000 */
[----:B------:R-:W3:Y:S02]  /*8ca0*/  @!P0 SYNCS.PHASECHK.TRANS64 P0, [R2+URZ+0x160], R5 ;  /* 0x00016005020085a7 */ /* 0x000ee400080010ff */
[----:B---3--:R-:W-:Y:S05]  /*8cb0*/  @!P0 BRA `(.L_x_58) ;  /* 0xfffffffc00f08947 */ /* 0x008fea000383ffff */
[----:B------:R-:W-:Y:S05]  /*8cc0*/  BRA `(.L_x_161) ;  /* 0xffffffa400707947 */ /* 0x000fea000383ffff */
.L_x_59:
[----:B------:R-:W-:-:S07]  /*8cd0*/  MOV R2, UR4 ;  /* 0x0000000400027c02 */ /* 0x000fce0008000f00 */
.L_x_162:
[----:B--2---:R2:W3:Y:S02]  /*8ce0*/  SYNCS.PHASECHK.TRANS64.TRYWAIT P0, [R2+URZ+0x110], R5 ;  /* 0x00011005020075a7 */ /* 0x0044e400080011ff */
[----:B---3--:R-:W-:Y:S05]  /*8cf0*/  @!P0 NANOSLEEP.SYNCS 0x989680 ;  /* 0x009896800000895d */ /* 0x008fea0003900000 */
[----:B------:R-:W3:Y:S02]  /*8d00*/  @!P0 SYNCS.PHASECHK.TRANS64 P0, [R2+URZ+0x110], R5 ;  /* 0x00011005020085a7 */ /* 0x000ee400080010ff */
[----:B---3--:R-:W-:Y:S05]  /*8d10*/  @!P0 BRA `(.L_x_162) ;  /* 0xfffffffc00f08947 */ /* 0x008fea000383ffff */
[----:B------:R-:W-:Y:S05]  /*8d20*/  BRA `(.L_x_163) ;  /* 0xffffffa400807947 */ /* 0x000fea000383ffff */
.L_x_60:
[----:B--2---:R2:W3:Y:S02]  /*8d30*/  SYNCS.PHASECHK.TRANS64.TRYWAIT P1, [R2+URZ+0x100], R5 ;  /* 0x00010005020075a7 */ /* 0x0044e400080211ff */
[----:B---3--:R-:W-:Y:S05]  /*8d40*/  @!P1 NANOSLEEP.SYNCS 0x989680 ;  /* 0x009896800000995d */ /* 0x008fea0003900000 */
[----:B------:R-:W3:Y:S02]  /*8d50*/  @!P1 SYNCS.PHASECHK.TRANS64 P1, [R2+URZ+0x100], R5 ;  /* 0x00010005020095a7 */ /* 0x000ee400080210ff */
[----:B---3--:R-:W-:Y:S05]  /*8d60*/  @!P1 BRA `(.L_x_60) ;  /* 0xfffffffc00f09947 */ /* 0x008fea000383ffff */
[----:B------:R-:W-:Y:S05]  /*8d70*/  BRA `(.L_x_164) ;  /* 0xffffffa400b07947 */ /* 0x000fea000383ffff */
.L_x_63:
[----:B------:R-:W-:-:S07]  /*8d80*/  MOV R0, UR4 ;  /* 0x0000000400007c02 */ /* 0x000fce0008000f00 */
.L_x_165:
[----:B--2---:R2:W3:Y:S02]  /*8d90*/  SYNCS.PHASECHK.TRANS64.TRYWAIT P0, [R0+URZ+0x110], R3 ;  /* 0x00011003000075a7 */ /* 0x0044e400080011ff */
[----:B---3--:R-:W-:Y:S05]  /*8da0*/  @!P0 NANOSLEEP.SYNCS 0x989680 ;  /* 0x009896800000895d */ /* 0x008fea0003900000 */
[----:B------:R-:W3:Y:S02]  /*8db0*/  @!P0 SYNCS.PHASECHK.TRANS64 P0, [R0+URZ+0x110], R3 ;  /* 0x00011003000085a7 */ /* 0x000ee400080010ff */
[----:B---3--:R-:W-:Y:S05]  /*8dc0*/  @!P0 BRA `(.L_x_165) ;  /* 0xfffffffc00f08947 */ /* 0x008fea000383ffff */
[----:B------:R-:W-:Y:S05]  /*8dd0*/  BRA `(.L_x_62) ;  /* 0xffffffa800047947 */ /* 0x000fea000383ffff */
.L_x_72:
[----:B--2---:R-:W-:-:S04]  /*8de0*/  MOV R0, UR5 ;  /* 0x0000000500007c02 */ /* 0x004fc80008000f00 */
[----:B------:R2:W3:Y:S03]  /*8df0*/  SYNCS.PHASECHK.TRANS64.TRYWAIT P0, [R0+URZ+0x8], R7 ;  /* 0x00000807000075a7 */ /* 0x0004e600080011ff */
[----:B---3--:R-:W-:Y:S05]  /*8e00*/  @!P0 NANOSLEEP.SYNCS 0x989680 ;  /* 0x009896800000895d */ /* 0x008fea0003900000 */
[----:B------:R-:W3:Y:S02]  /*8e10*/  @!P0 SYNCS.PHASECHK.TRANS64 P0, [R0+URZ+0x8], R7 ;  /* 0x00000807000085a7 */ /* 0x000ee400080010ff */
[----:B---3--:R-:W-:Y:S05]  /*8e20*/  @!P0 BRA `(.L_x_72) ;  /* 0xfffffffc00ec8947 */ /* 0x008fea000383ffff */
[----:B------:R-:W-:Y:S05]  /*8e30*/  BRA `(.L_x_71) ;  /* 0xffffffa800b87947 */ /* 0x000fea000383ffff */
.L_x_74:
[----:B------:R-:W-:Y:S01]  /*8e40*/  BSSY B0, `(.L_x_166) ;  /* 0x0000006000007945 */ /* 0x000fe20003800000 */
[----:B------:R-:W-:-:S07]  /*8e50*/  MOV R15, 0xffffffff ;  /* 0xffffffff000f7802 */ /* 0x000fce0000000f00 */
[----:B-12--5:R-:W-:Y:S05]  /*8e60*/  WARPSYNC.COLLECTIVE R15, `(.L_x_167) ;  /* 0x000000000f0c7348 */ /* 0x026fea0003c00000 */
[----:B------:R-:W-:Y:S02]  /*8e70*/  ELECT P6, UR79, PT ;  /* 0x00000000004f782f */ /* 0x000fe400038c0000 */
[----:B------:R-:W-:Y:S01]  /*8e80*/  MOV R14, UR79 ;  /* 0x0000004f000e7c02 */ /* 0x000fe20008000f00 */
[----:B-12--5:R-:W-:Y:S10]  /*8e90*/  ENDCOLLECTIVE ;  /* 0x000000000000791b */ /* 0x026ff40003800000 */
.L_x_167:
[----:B------:R-:W-:Y:S05]  /*8ea0*/  BSYNC B0 ;  /* 0x0000000000007941 */ /* 0x000fea0003800000 */
.L_x_166:
[----:B------:R-:W-:Y:S05]  /*8eb0*/  BRA `(.L_x_168) ;  /* 0xffffffa800e87947 */ /* 0x000fea000383ffff */
.L_x_76:
[----:B--2---:R-:W-:-:S04]  /*8ec0*/  MOV R0, UR5 ;  /* 0x0000000500007c02 */ /* 0x004fc80008000f00 */
[----:B------:R2:W3:Y:S03]  /*8ed0*/  SYNCS.PHASECHK.TRANS64.TRYWAIT P0, [R0+URZ+0x8], R5 ;  /* 0x00000805000075a7 */ /* 0x0004e600080011ff */
[----:B---3--:R-:W-:Y:S05]  /*8ee0*/  @!P0 NANOSLEEP.SYNCS 0x989680 ;  /* 0x009896800000895d */ /* 0x008fea0003900000 */
[----:B------:R-:W3:Y:S02]  /*8ef0*/  @!P0 SYNCS.PHASECHK.TRANS64 P0, [R0+URZ+0x8], R5 ;  /* 0x00000805000085a7 */ /* 0x000ee400080010ff */
[----:B---3--:R-:W-:Y:S05]  /*8f00*/  @!P0 BRA `(.L_x_76) ;  /* 0xfffffffc00ec8947 */ /* 0x008fea000383ffff */
[----:B------:R-:W-:Y:S05]  /*8f10*/  BRA `(.L_x_75) ;  /* 0xffffffa800ec7947 */ /* 0x000fea000383ffff */
.L_x_77:
[----:B-1----:R1:W2:Y:S02]  /*8f20*/  SYNCS.PHASECHK.TRANS64.TRYWAIT P0, [R0+URZ+0x100], R5 ;  /* 0x00010005000075a7 */ /* 0x0022a400080011ff */
[----:B--2---:R-:W-:Y:S05]  /*8f30*/  @!P0 NANOSLEEP.SYNCS 0x989680 ;  /* 0x009896800000895d */ /* 0x004fea0003900000 */
[----:B------:R-:W2:Y:S02]  /*8f40*/  @!P0 SYNCS.PHASECHK.TRANS64 P0, [R0+URZ+0x100], R5 ;  /* 0x00010005000085a7 */ /* 0x000ea400080010ff */
[----:B--2---:R-:W-:Y:S05]  /*8f50*/  @!P0 BRA `(.L_x_77) ;  /* 0xfffffffc00f08947 */ /* 0x004fea000383ffff */
[----:B------:R-:W-:Y:S05]  /*8f60*/  BRA `(.L_x_169) ;  /* 0xffffffac00d87947 */ /* 0x000fea000383ffff */
.L_x_79:
[----:B------:R-:W-:-:S07]  /*8f70*/  MOV R0, UR31 ;  /* 0x0000001f00007c02 */ /* 0x000fce0008000f00 */
.L_x_170:
[----:B-1----:R1:W2:Y:S02]  /*8f80*/  SYNCS.PHASECHK.TRANS64.TRYWAIT P0, [R0+URZ+0x140], R5 ;  /* 0x00014005000075a7 */ /* 0x0022a400080011ff */
[----:B--2---:R-:W-:Y:S05]  /*8f90*/  @!P0 NANOSLEEP.SYNCS 0x989680 ;  /* 0x009896800000895d */ /* 0x004fea0003900000 */
[----:B------:R-:W2:Y:S02]  /*8fa0*/  @!P0 SYNCS.PHASECHK.TRANS64 P0, [R0+URZ+0x140], R5 ;  /* 0x00014005000085a7 */ /* 0x000ea400080010ff */
[----:B--2---:R-:W-:Y:S05]  /*8fb0*/  @!P0 BRA `(.L_x_170) ;  /* 0xfffffffc00f08947 */ /* 0x004fea000383ffff */
[----:B------:R-:W-:Y:S05]  /*8fc0*/  BRA `(.L_x_171) ;  /* 0xffffffb000247947 */ /* 0x000fea000383ffff */
.L_x_82:
[----:B------:R-:W-:Y:S07]  /*8fd0*/  MOV R0, UR5 ;  /* 0x0000000500007c02 */ /* 0x000fee0008000f00 */
.L_x_172:
[----:B-1----:R1:W2:Y:S02]  /*8fe0*/  SYNCS.PHASECHK.TRANS64.TRYWAIT P0, [R0+URZ], R5 ;  /* 0x00000005000075a7 */ /* 0x0022a400080011ff */
[----:B--2---:R-:W-:Y:S05]  /*8ff0*/  @!P0 NANOSLEEP.SYNCS 0x989680 ;  /* 0x009896800000895d */ /* 0x004fea0003900000 */
[----:B------:R-:W2:Y:S02]  /*9000*/  @!P0 SYNCS.PHASECHK.TRANS64 P0, [R0+URZ], R5 ;  /* 0x00000005000085a7 */ /* 0x000ea400080010ff */
[----:B--2---:R-:W-:Y:S05]  /*9010*/  @!P0 BRA `(.L_x_172) ;  /* 0xfffffffc00f08947 */ /* 0x004fea000383ffff */
[----:B------:R-:W-:Y:S05]  /*9020*/  BRA `(.L_x_81) ;  /* 0xffffffb000387947 */ /* 0x000fea000383ffff */
.L_x_86:
[----:B-1----:R-:W-:-:S07]  /*9030*/  MOV R0, UR4 ;  /* 0x0000000400007c02 */ /* 0x002fce0008000f00 */
.L_x_173:
[----:B-1----:R1:W2:Y:S02]  /*9040*/  SYNCS.PHASECHK.TRANS64.TRYWAIT P0, [R0+URZ], R3 ;  /* 0x00000003000075a7 */ /* 0x0022a400080011ff */
[----:B--2---:R-:W-:Y:S05]  /*9050*/  @!P0 NANOSLEEP.SYNCS 0x989680 ;  /* 0x009896800000895d */ /* 0x004fea0003900000 */
[----:B------:R-:W2:Y:S02]  /*9060*/  @!P0 SYNCS.PHASECHK.TRANS64 P0, [R0+URZ], R3 ;  /* 0x00000003000085a7 */ /* 0x000ea400080010ff */
[----:B--2---:R-:W-:Y:S05]  /*9070*/  @!P0 BRA `(.L_x_173) ;  /* 0xfffffffc00f08947 */ /* 0x004fea000383ffff */
[----:B------:R-:W-:Y:S05]  /*9080*/  BRA `(.L_x_174) ;  /* 0xffffffb4002c7947 */ /* 0x000fea000383ffff */
.L_x_87:
[----:B------:R-:W-:-:S07]  /*9090*/  MOV R0, UR5 ;  /* 0x0000000500007c02 */ /* 0x000fce0008000f00 */
.L_x_175:
[----:B-1----:R1:W2:Y:S02]  /*90a0*/  SYNCS.PHASECHK.TRANS64.TRYWAIT P0, [R0+URZ], R3 ;  /* 0x00000003000075a7 */ /* 0x0022a400080011ff */
[----:B--2---:R-:W-:Y:S05]  /*90b0*/  @!P0 NANOSLEEP.SYNCS 0x989680 ;  /* 0x009896800000895d */ /* 0x004fea0003900000 */
[----:B------:R-:W2:Y:S02]  /*90c0*/  @!P0 SYNCS.PHASECHK.TRANS64 P0, [R0+URZ], R3 ;  /* 0x00000003000085a7 */ /* 0x000ea400080010ff */
[----:B--2---:R-:W-:Y:S05]  /*90d0*/  @!P0 BRA `(.L_x_175) ;  /* 0xfffffffc00f08947 */ /* 0x004fea000383ffff */
[----:B------:R-:W-:Y:S05]  /*90e0*/  BRA `(.L_x_176) ;  /* 0xffffffb400387947 */ /* 0x000fea000383ffff */
.L_x_88:
[----:B------:R-:W-:-:S07]  /*90f0*/  MOV R0, UR5 ;  /* 0x0000000500007c02 */ /* 0x000fce0008000f00 */
.L_x_177:
[----:B-1----:R1:W2:Y:S02]  /*9100*/  SYNCS.PHASECHK.TRANS64.TRYWAIT P0, [R0+URZ], R3 ;  /* 0x00000003000075a7 */ /* 0x0022a400080011ff */
[----:B--2---:R-:W-:Y:S05]  /*9110*/  @!P0 NANOSLEEP.SYNCS 0x989680 ;  /* 0x009896800000895d */ /* 0x004fea0003900000 */
[----:B------:R-:W2:Y:S02]  /*9120*/  @!P0 SYNCS.PHASECHK.TRANS64 P0, [R0+URZ], R3 ;  /* 0x00000003000085a7 */ /* 0x000ea400080010ff */
[----:B--2---:R-:W-:Y:S05]  /*9130*/  @!P0 BRA `(.L_x_177) ;  /* 0xfffffffc00f08947 */ /* 0x004fea000383ffff */
[----:B------:R-:W-:Y:S05]  /*9140*/  BRA `(.L_x_178) ;  /* 0xffffffb400447947 */ /* 0x000fea000383ffff */
.L_x_91:
[----:B------:R-:W-:-:S07]  /*9150*/  MOV R0, UR26 ;  /* 0x0000001a00007c02 */ /* 0x000fce0008000f00 */
.L_x_179:
[----:B-1----:R1:W2:Y:S02]  /*9160*/  SYNCS.PHASECHK.TRANS64.TRYWAIT P1, [R0+URZ+0x180], R3 ;  /* 0x00018003000075a7 */ /* 0x0022a400080211ff */
[----:B--2---:R-:W-:Y:S05]  /*9170*/  @!P1 NANOSLEEP.SYNCS 0x989680 ;  /* 0x009896800000995d */ /* 0x004fea0003900000 */
[----:B------:R-:W2:Y:S02]  /*9180*/  @!P1 SYNCS.PHASECHK.TRANS64 P1, [R0+URZ+0x180], R3 ;  /* 0x00018003000095a7 */ /* 0x000ea400080210ff */
[----:B--2---:R-:W-:Y:S05]  /*9190*/  @!P1 BRA `(.L_x_179) ;  /* 0xfffffffc00f09947 */ /* 0x004fea000383ffff */
[----:B------:R-:W-:Y:S05]  /*91a0*/  BRA `(.L_x_180) ;  /* 0xffffffb400907947 */ /* 0x000fea000383ffff */
.L_x_96:
[----:B--2---:R2:W3:Y:S02]  /*91b0*/  SYNCS.PHASECHK.TRANS64.TRYWAIT P0, [R8+URZ+0x100], R5 ;  /* 0x00010005080075a7 */ /* 0x0044e400080011ff */
[----:B---3--:R-:W-:Y:S05]  /*91c0*/  @!P0 NANOSLEEP.SYNCS 0x989680 ;  /* 0x009896800000895d */ /* 0x008fea0003900000 */
[----:B------:R-:W3:Y:S02]  /*91d0*/  @!P0 SYNCS.PHASECHK.TRANS64 P0, [R8+URZ+0x100], R5 ;  /* 0x00010005080085a7 */ /* 0x000ee400080010ff */
[----:B---3--:R-:W-:Y:S05]  /*91e0*/  @!P0 BRA `(.L_x_96) ;  /* 0xfffffffc00f08947 */ /* 0x008fea000383ffff */
[----:B------:R-:W-:Y:S05]  /*91f0*/  BRA `(.L_x_181) ;  /* 0xffffffb800c07947 */ /* 0x000fea000383ffff */
.L_x_99:
[----:B------:R-:W-:Y:S07]  /*9200*/  MOV R0, UR21 ;  /* 0x0000001500007c02 */ /* 0x000fee0008000f00 */
.L_x_182:
[----:B--2---:R2:W3:Y:S02]  /*9210*/  SYNCS.PHASECHK.TRANS64.TRYWAIT P1, [R0+URZ+0xf8], R5 ;  /* 0x0000f805000075a7 */ /* 0x0044e400080211ff */
[----:B---3--:R-:W-:Y:S05]  /*9220*/  @!P1 NANOSLEEP.SYNCS 0x989680 ;  /* 0x009896800000995d */ /* 0x008fea0003900000 */
[----:B------:R-:W3:Y:S02]  /*9230*/  @!P1 SYNCS.PHASECHK.TRANS64 P1, [R0+URZ+0xf8], R5 ;  /* 0x0000f805000095a7 */ /* 0x000ee400080210ff */
[----:B---3--:R-:W-:Y:S05]  /*9240*/  @!P1 BRA `(.L_x_182) ;  /* 0xfffffffc00f09947 */ /* 0x008fea000383ffff */
[----:B------:R-:W-:Y:S05]  /*9250*/  BRA `(.L_x_98) ;  /* 0xffffffc0003c7947 */ /* 0x000fea000383ffff */
.L_x_102:
[----:B--2---:R-:W-:Y:S07]  /*9260*/  MOV R5, UR21 ;  /* 0x0000001500057c02 */ /* 0x004fee0008000f00 */
.L_x_183:
[----:B--2---:R2:W3:Y:S02]  /*9270*/  SYNCS.PHASECHK.TRANS64.TRYWAIT P0, [R5+URZ+0xe0], R4 ;  /* 0x0000e004050075a7 */ /* 0x0044e400080011ff */
[----:B---3--:R-:W-:Y:S05]  /*9280*/  @!P0 NANOSLEEP.SYNCS 0x989680 ;  /* 0x009896800000895d */ /* 0x008fea0003900000 */
[----:B------:R-:W3:Y:S02]  /*9290*/  @!P0 SYNCS.PHASECHK.TRANS64 P0, [R5+URZ+0xe0], R4 ;  /* 0x0000e004050085a7 */ /* 0x000ee400080010ff */
[----:B---3--:R-:W-:Y:S05]  /*92a0*/  @!P0 BRA `(.L_x_183) ;  /* 0xfffffffc00f08947 */ /* 0x008fea000383ffff */
[----:B------:R-:W-:Y:S05]  /*92b0*/  BRA `(.L_x_184) ;  /* 0xffffffc000947947 */ /* 0x000fea000383ffff */
.L_x_103:
[----:B------:R-:W-:Y:S07]  /*92c0*/  MOV R5, UR21 ;  /* 0x0000001500057c02 */ /* 0x000fee0008000f00 */
.L_x_185:
[----:B--2---:R2:W3:Y:S02]  /*92d0*/  SYNCS.PHASECHK.TRANS64.TRYWAIT P0, [R5+URZ+0xe8], R4 ;  /* 0x0000e804050075a7 */ /* 0x0044e400080011ff */
[----:B---3--:R-:W-:Y:S05]  /*92e0*/  @!P0 NANOSLEEP.SYNCS 0x989680 ;  /* 0x009896800000895d */ /* 0x008fea0003900000 */
[----:B------:R-:W3:Y:S02]  /*92f0*/  @!P0 SYNCS.PHASECHK.TRANS64 P0, [R5+URZ+0xe8], R4 ;  /* 0x0000e804050085a7 */ /* 0x000ee400080010ff */
[----:B---3--:R-:W-:Y:S05]  /*9300*/  @!P0 BRA `(.L_x_185) ;  /* 0xfffffffc00f08947 */ /* 0x008fea000383ffff */
[----:B------:R-:W-:Y:S05]  /*9310*/  BRA `(.L_x_186) ;  /* 0xffffffc000f47947 */ /* 0x000fea000383ffff */
.L_x_105:
[----:B------:R-:W-:-:S07]  /*9320*/  MOV R0, UR21 ;  /* 0x0000001500007c02 */ /* 0x000fce0008000f00 */
.L_x_187:
[----:B--2---:R2:W3:Y:S02]  /*9330*/  SYNCS.PHASECHK.TRANS64.TRYWAIT P0, [R0+URZ+0xe0], R3 ;  /* 0x0000e003000075a7 */ /* 0x0044e400080011ff */
[----:B---3--:R-:W-:Y:S05]  /*9340*/  @!P0 NANOSLEEP.SYNCS 0x989680 ;  /* 0x009896800000895d */ /* 0x008fea0003900000 */
[----:B------:R-:W3:Y:S02]  /*9350*/  @!P0 SYNCS.PHASECHK.TRANS64 P0, [R0+URZ+0xe0], R3 ;  /* 0x0000e003000085a7 */ /* 0x000ee400080010ff */
[----:B---3--:R-:W-:Y:S05]  /*9360*/  @!P0 BRA `(.L_x_187) ;  /* 0xfffffffc00f08947 */ /* 0x008fea000383ffff */
[----:B------:R-:W-:Y:S05]  /*9370*/  BRA `(.L_x_188) ;  /* 0xffffffc400807947 */ /* 0x000fea000383ffff */
.L_x_107:
[----:B-1----:R1:W2:Y:S02]  /*9380*/  SYNCS.PHASECHK.TRANS64.TRYWAIT P0, [R3+URZ+0x100], R0 ;  /* 0x00010000030075a7 */ /* 0x0022a400080011ff */
[----:B--2---:R-:W-:Y:S05]  /*9390*/  @!P0 NANOSLEEP.SYNCS 0x989680 ;  /* 0x009896800000895d */ /* 0x004fea0003900000 */
[----:B------:R-:W2:Y:S02]  /*93a0*/  @!P0 SYNCS.PHASECHK.TRANS64 P0, [R3+URZ+0x100], R0 ;  /* 0x00010000030085a7 */ /* 0x000ea400080010ff */
[----:B--2---:R-:W-:Y:S05]  /*93b0*/  @!P0 BRA `(.L_x_107) ;  /* 0xfffffffc00f08947 */ /* 0x004fea000383ffff */
[----:B------:R-:W-:Y:S05]  /*93c0*/  BRA `(.L_x_189) ;  /* 0xffffffc8003c7947 */ /* 0x000fea000383ffff */
.L_x_118:
[----:B-1----:R1:W2:Y:S02]  /*93d0*/  SYNCS.PHASECHK.TRANS64.TRYWAIT P1, [R3+URZ+0xd0], R0 ;  /* 0x0000d000030075a7 */ /* 0x0022a400080211ff */
[----:B--2---:R-:W-:Y:S05]  /*93e0*/  @!P1 NANOSLEEP.SYNCS 0x989680 ;  /* 0x009896800000995d */ /* 0x004fea0003900000 */
[----:B------:R-:W2:Y:S02]  /*93f0*/  @!P1 SYNCS.PHASECHK.TRANS64 P1, [R3+URZ+0xd0], R0 ;  /* 0x0000d000030095a7 */ /* 0x000ea400080210ff */
[----:B--2---:R-:W-:Y:S05]  /*9400*/  @!P1 BRA `(.L_x_118) ;  /* 0xfffffffc00f09947 */ /* 0x004fea000383ffff */
[----:B------:R-:W-:Y:S05]  /*9410*/  BRA `(.L_x_117) ;  /* 0xffffffd400a87947 */ /* 0x000fea000383ffff */
.L_x_120:
[----:B-1----:R1:W4:Y:S02]  /*9420*/  SYNCS.PHASECHK.TRANS64.TRYWAIT P0, [R90+URZ+0x120], R5 ;  /* 0x000120055a0075a7 */ /* 0x00232400080011ff */
[----:B----4-:R-:W-:Y:S05]  /*9430*/  @!P0 NANOSLEEP.SYNCS 0x989680 ;  /* 0x009896800000895d */ /* 0x010fea0003900000 */
[----:B------:R-:W4:Y:S02]  /*9440*/  @!P0 SYNCS.PHASECHK.TRANS64 P0, [R90+URZ+0x120], R5 ;  /* 0x000120055a0085a7 */ /* 0x000f2400080010ff */
[----:B----4-:R-:W-:Y:S05]  /*9450*/  @!P0 BRA `(.L_x_120) ;  /* 0xfffffffc00f08947 */ /* 0x010fea000383ffff */
[----:B------:R-:W-:Y:S05]  /*9460*/  BRA `(.L_x_119) ;  /* 0xffffffd400fc7947 */ /* 0x000fea000383ffff */
.L_x_128:
[----:B--2---:R2:W3:Y:S02]  /*9470*/  SYNCS.PHASECHK.TRANS64.TRYWAIT P0, [R109+URZ+0xd0], R2 ;  /* 0x0000d0026d0075a7 */ /* 0x0044e400080011ff */
[----:B---3--:R-:W-:Y:S05]  /*9480*/  @!P0 NANOSLEEP.SYNCS 0x989680 ;  /* 0x009896800000895d */ /* 0x008fea0003900000 */
[----:B------:R-:W3:Y:S02]  /*9490*/  @!P0 SYNCS.PHASECHK.TRANS64 P0, [R109+URZ+0xd0], R2 ;  /* 0x0000d0026d0085a7 */ /* 0x000ee400080010ff */
[----:B---3--:R-:W-:Y:S05]  /*94a0*/  @!P0 BRA `(.L_x_128) ;  /* 0xfffffffc00f08947 */ /* 0x008fea000383ffff */
[----:B------:R-:W-:Y:S05]  /*94b0*/  BRA `(.L_x_127) ;  /* 0xffffffe400047947 */ /* 0x000fea000383ffff */
        .weak           $__internal_0_$__cuda_sm10x_tcgen05_guardrail_trap_col_being_dealloced_not_returned_by_alloc
        .type           $__internal_0_$__cuda_sm10x_tcgen05_guardrail_trap_col_being_dealloced_not_returned_by_alloc,@function
        .size           $__internal_0_$__cuda_sm10x_tcgen05_guardrail_trap_col_being_dealloced_not_returned_by_alloc,($__internal_1_$__cuda_sm10x_tcgen05_guardrail_trap_phase_invalid_during_alloc - $__internal_0_$__cuda_sm10x_tcgen05_guardrail_trap_col_being_dealloced_not_returned_by_alloc)
$__internal_0_$__cuda_sm10x_tcgen05_guardrail_trap_col_being_dealloced_not_returned_by_alloc:
[----:B------:R-:W-:Y:S05]  /*94c0*/  BPT.TRAP 0x1 ;  /* 0x000000040000795c */ /* 0x000fea0000300000 */
[----:B------:R-:W-:-:S04]  /*94d0*/  HFMA2 R3, -RZ, RZ, 0, 0 ;  /* 0x00000000ff037431 */ /* 0x000fc800000001ff */
[----:B------:R-:W-:Y:S05]  /*94e0*/  RET.REL.NODEC R2 `(_ZN7cutlass13device_kernelINS_4gemm6kernel13GemmUniversalIN4cute5tupleIJiiiiEEENS1_10collective13CollectiveMmaINS1_35MainloopSm100TmaUmmaWarpSpecializedILi13ELi2ELi4ENS5_IJNS4_1CILi8EEENSA_ILi1EEESC_EEEEENS5_IJNSA_ILi128EEESF_SF_EEENS_12float_e5m2_tENS5_IJlSC_lEEESH_SI_NS4_8TiledMMAINS4_8MMA_AtomIJNS4_10MMA_TraitsINS4_25SM100_MMA_F8F6F4_2x1SM_SSEJSH_SH_fSF_SF_NS4_17integral_constantINS4_4UMMA5MajorELSP_0EEESQ_NSN_INSO_7ScaleInELSR_0EEESS_EEEEEENS4_6LayoutINS5_IJSC_SC_SC_EEENS5_IJNSA_ILi0EEESX_SX_EEEEENS5_IJNS4_10UnderscoreES10_S10_EEEEENS4_18SM100_TMA_2SM_LOADENS4_14ComposedLayoutINS4_7SwizzleILi3ELi4ELi3EEENS4_18smem_ptr_flag_bitsILi8EEENSV_INS5_IJSB_SF_EEENS5_IJSF_SC_EEEEEEEvNS4_8identityENS4_28SM100_TMA_2SM_LOAD_MULTICASTES1C_vS1D_EENS_8epilogue10collective18CollectiveEpilogueINS1G_23Sm100TmaWarpSpecializedILi2ELi2ELi32ELb0ELb0EEEJNS5_IJNSA_ILi64EEESF_SF_EEENS5_IJNSV_IS1L_SC_EENSV_INS5_IJNSA_ILi32EEENSA_ILi2EEEEEENS5_IJSC_S1L_EEEEEEEESH_SI_SH_SI_NS1G_6fusion15FusionCallbacksIS1K_NS1U_17LinearCombinationISH_fSH_fLNS_15FloatRoundStyleE2EEES1M_S1T_JEEENS4_5SM1004TMEM4LOAD26SM100_TMEM_LOAD_32dp32b32xENS4_13SM90_TMA_LOADENS14_INS15_ILi1ELi4ELi3EEES18_NSV_INS5_IJSB_S1O_EEENS5_IJS1O_SC_EEEEEEENS4_39AutoVectorizingCopyWithAssumedAlignmentILi128EEENS4_14SM90_TMA_STOREES29_S2B_S2B_EEEvvEEEEvNT_6ParamsE) ;  /* 0xffffff6802c47950 */ /* 0x000fea0003c3ffff */
        .weak           $__internal_1_$__cuda_sm10x_tcgen05_guardrail_trap_phase_invalid_during_alloc
        .type           $__internal_1_$__cuda_sm10x_tcgen05_guardrail_trap_phase_invalid_during_alloc,@function
        .size           $__internal_1_$__cuda_sm10x_tcgen05_guardrail_trap_phase_invalid_during_alloc,($__internal_2_$__cuda_sm10x_tcgen05_guardrail_trap_unallocated_columns_being_dealloced - $__internal_1_$__cuda_sm10x_tcgen05_guardrail_trap_phase_invalid_during_alloc)
$__internal_1_$__cuda_sm10x_tcgen05_guardrail_trap_phase_invalid_during_alloc:
[----:B------:R-:W-:Y:S05]  /*94f0*/  BPT.TRAP 0x1 ;  /* 0x000000040000795c */ /* 0x000fea0000300000 */
[----:B------:R-:W-:-:S04]  /*9500*/  MOV R5, 0x0 ;  /* 0x0000000000057802 */ /* 0x000fc80000000f00 */
[----:B------:R-:W-:Y:S05]  /*9510*/  RET.REL.NODEC R4 `(_ZN7cutlass13device_kernelINS_4gemm6kernel13GemmUniversalIN4cute5tupleIJiiiiEEENS1_10collective13CollectiveMmaINS1_35MainloopSm100TmaUmmaWarpSpecializedILi13ELi2ELi4ENS5_IJNS4_1CILi8EEENSA_ILi1EEESC_EEEEENS5_IJNSA_ILi128EEESF_SF_EEENS_12float_e5m2_tENS5_IJlSC_lEEESH_SI_NS4_8TiledMMAINS4_8MMA_AtomIJNS4_10MMA_TraitsINS4_25SM100_MMA_F8F6F4_2x1SM_SSEJSH_SH_fSF_SF_NS4_17integral_constantINS4_4UMMA5MajorELSP_0EEESQ_NSN_INSO_7ScaleInELSR_0EEESS_EEEEEENS4_6LayoutINS5_IJSC_SC_SC_EEENS5_IJNSA_ILi0EEESX_SX_EEEEENS5_IJNS4_10UnderscoreES10_S10_EEEEENS4_18SM100_TMA_2SM_LOADENS4_14ComposedLayoutINS4_7SwizzleILi3ELi4ELi3EEENS4_18smem_ptr_flag_bitsILi8EEENSV_INS5_IJSB_SF_EEENS5_IJSF_SC_EEEEEEEvNS4_8identityENS4_28SM100_TMA_2SM_LOAD_MULTICASTES1C_vS1D_EENS_8epilogue10collective18CollectiveEpilogueINS1G_23Sm100TmaWarpSpecializedILi2ELi2ELi32ELb0ELb0EEEJNS5_IJNSA_ILi64EEESF_SF_EEENS5_IJNSV_IS1L_SC_EENSV_INS5_IJNSA_ILi32EEENSA_ILi2EEEEEENS5_IJSC_S1L_EEEEEEEESH_SI_SH_SI_NS1G_6fusion15FusionCallbacksIS1K_NS1U_17LinearCombinationISH_fSH_fLNS_15FloatRoundStyleE2EEES1M_S1T_JEEENS4_5SM1004TMEM4LOAD26SM100_TMEM_LOAD_32dp32b32xENS4_13SM90_TMA_LOADENS14_INS15_ILi1ELi4ELi3EEES18_NSV_INS5_IJSB_S1O_EEENS5_IJS1O_SC_EEEEEEENS4_39AutoVectorizingCopyWithAssumedAlignmentILi128EEENS4_14SM90_TMA_STOREES29_S2B_S2B_EEEvvEEEEvNT_6ParamsE) ;  /* 0xffffff6804b87950 */ /* 0x000fea0003c3ffff */
        .weak           $__internal_2_$__cuda_sm10x_tcgen05_guardrail_trap_unallocated_columns_being_dealloced
        .type           $__internal_2_$__cuda_sm10x_tcgen05_guardrail_trap_unallocated_columns_being_dealloced,@function
        .size           $__internal_2_$__cuda_sm10x_tcgen05_guardrail_trap_unallocated_columns_being_dealloced,(.L_x_191 - $__internal_2_$__cuda_sm10x_tcgen05_guardrail_trap_unallocated_columns_being_dealloced)
$__internal_2_$__cuda_sm10x_tcgen05_guardrail_trap_unallocated_columns_being_dealloced:
[----:B------:R-:W-:Y:S05]  /*9520*/  BPT.TRAP 0x1 ;  /* 0x000000040000795c */ /* 0x000fea0000300000 */
[----:B------:R-:W-:-:S04]  /*9530*/  HFMA2 R3, -RZ, RZ, 0, 0 ;  /* 0x00000000ff037431 */ /* 0x000fc800000001ff */
[----:B------:R-:W-:Y:S05]  /*9540*/  RET.REL.NODEC R2 `(_ZN7cutlass13device_kernelINS_4gemm6kernel13GemmUniversalIN4cute5tupleIJiiiiEEENS1_10collective13CollectiveMmaINS1_35MainloopSm100TmaUmmaWarpSpecializedILi13ELi2ELi4ENS5_IJNS4_1CILi8EEENSA_ILi1EEESC_EEEEENS5_IJNSA_ILi128EEESF_SF_EEENS_12float_e5m2_tENS5_IJlSC_lEEESH_SI_NS4_8TiledMMAINS4_8MMA_AtomIJNS4_10MMA_TraitsINS4_25SM100_MMA_F8F6F4_2x1SM_SSEJSH_SH_fSF_SF_NS4_17integral_constantINS4_4UMMA5MajorELSP_0EEESQ_NSN_INSO_7ScaleInELSR_0EEESS_EEEEEENS4_6LayoutINS5_IJSC_SC_SC_EEENS5_IJNSA_ILi0EEESX_SX_EEEEENS5_IJNS4_10UnderscoreES10_S10_EEEEENS4_18SM100_TMA_2SM_LOADENS4_14ComposedLayoutINS4_7SwizzleILi3ELi4ELi3EEENS4_18smem_ptr_flag_bitsILi8EEENSV_INS5_IJSB_SF_EEENS5_IJSF_SC_EEEEEEEvNS4_8identityENS4_28SM100_TMA_2SM_LOAD_MULTICASTES1C_vS1D_EENS_8epilogue10collective18CollectiveEpilogueINS1G_23Sm100TmaWarpSpecializedILi2ELi2ELi32ELb0ELb0EEEJNS5_IJNSA_ILi64EEESF_SF_EEENS5_IJNSV_IS1L_SC_EENSV_INS5_IJNSA_ILi32EEENSA_ILi2EEEEEENS5_IJSC_S1L_EEEEEEEESH_SI_SH_SI_NS1G_6fusion15FusionCallbacksIS1K_NS1U_17LinearCombinationISH_fSH_fLNS_15FloatRoundStyleE2EEES1M_S1T_JEEENS4_5SM1004TMEM4LOAD26SM100_TMEM_LOAD_32dp32b32xENS4_13SM90_TMA_LOADENS14_INS15_ILi1ELi4ELi3EEES18_NSV_INS5_IJSB_S1O_EEENS5_IJS1O_SC_EEEEEEENS4_39AutoVectorizingCopyWithAssumedAlignmentILi128EEENS4_14SM90_TMA_STOREES29_S2B_S2B_EEEvvEEEEvNT_6ParamsE) ;  /* 0xffffff6802ac7950 */ /* 0x000fea0003c3ffff */
.L_x_190:
[----:B------:R-:W-:-:S00]  /*9550*/  BRA `(.L_x_190) ;  /* 0xfffffffc00fc7947 */ /* 0x000fc0000383ffff */
[----:B------:R-:W-:-:S00]  /*9560*/  NOP ;  /* 0x0000000000007918 */ /* 0x000fc00000000000 */
        /* <DEDUP_REMOVED lines=9> */
.L_x_191:


//--------------------- .nv.global.init           --------------------------
	.section	.nv.global.init,"aw",@progbits
.nv.global.init:
	.type		$str$27,@object
	.size		$str$27,($str$28 - $str$27)
$str$27:
        /*0000*/ 	.byte	0x28, 0x61, 0x64, 0x64, 0x72, 0x65, 0x73, 0x73, 0x20, 0x26, 0x20, 0x6d, 0x61, 0x73, 0x6b, 0x29
        /*0010*/ 	.byte	0x20, 0x3d, 0x3d, 0x20, 0x30, 0x00
	.type		$str$28,@object
	.size		$str$28,($str$26 - $str$28)
$str$28:
        /*0016*/ 	.byte	0x2f, 0x74, 0x6d, 0x70, 0x2f, 0x63, 0x75, 0x74, 0x6c, 0x61, 0x73, 0x73, 0x5f, 0x73, 0x77, 0x65
        /*0026*/ 	.byte	0x65, 0x70, 0x5f, 0x73, 0x72, 0x63, 0x2f, 0x69, 0x6e, 0x63, 0x6c, 0x75, 0x64, 0x65, 0x2f, 0x63
        /*0036*/ 	.byte	0x75, 0x74, 0x65, 0x2f, 0x70, 0x6f, 0x69, 0x6e, 0x74, 0x65, 0x72, 0x5f, 0x66, 0x6c, 0x61, 0x67
        /*0046*/ 	.byte	0x67, 0x65, 0x64, 0x2e, 0x68, 0x70, 0x70, 0x00
	.type		$str$26,@object
	.size		$str$26,($str$25 - $str$26)
$str$26:
        /*004e*/ 	.byte	0x2f, 0x74, 0x6d, 0x70, 0x2f, 0x63, 0x75, 0x74, 0x6c, 0x61, 0x73, 0x73, 0x5f, 0x73, 0x77, 0x65
        /*005e*/ 	.byte	0x65, 0x70, 0x5f, 0x73, 0x72, 0x63, 0x2f, 0x69, 0x6e, 0x63, 0x6c, 0x75, 0x64, 0x65, 0x2f, 0x63
        /*006e*/ 	.byte	0x75, 0x74, 0x65, 0x2f, 0x61, 0x74, 0x6f, 0x6d, 0x2f, 0x63, 0x6f, 0x70, 0x79, 0x5f, 0x74, 0x72
        /*007e*/ 	.byte	0x61, 0x69, 0x74, 0x73, 0x5f, 0x73, 0x6d, 0x31, 0x30, 0x30, 0x2e, 0x68, 0x70, 0x70, 0x00
	.type		$str$25,@object
	.size		$str$25,(__unnamed_1 - $str$25)
$str$25:
        /*008d*/ 	.byte	0x28, 0x28, 0x75, 0x69, 0x6e, 0x74, 0x33, 0x32, 0x5f, 0x74, 0x28, 0x74, 0x68, 0x72, 0x65, 0x61
        /*009d*/ 	.byte	0x64, 0x49, 0x64, 0x78, 0x2e, 0x78, 0x29, 0x20, 0x2f, 0x20, 0x33, 0x32, 0x29, 0x20, 0x25, 0x20
        /*00ad*/ 	.byte	0x34, 0x29, 0x20, 0x3d, 0x3d, 0x20, 0x28, 0x28, 0x28, 0x74, 0x6d, 0x65, 0x6d, 0x5f, 0x61, 0x64
        /*00bd*/ 	.byte	0x64, 0x72, 0x20, 0x3e, 0x3e, 0x20, 0x31, 0x36, 0x29, 0x20, 0x2f, 0x20, 0x33, 0x32, 0x29, 0x20
        /*00cd*/ 	.byte	0x25, 0x20, 0x34, 0x29, 0x00
	.type		__unnamed_1,@object
	.size		__unnamed_1,(__unnamed_2 - __unnamed_1)
__unnamed_1:
        /*00d2*/ 	.byte	0x61, 0x75, 0x74, 0x6f, 0x20, 0x63, 0x75, 0x74, 0x65, 0x3a, 0x3a, 0x61, 0x73, 0x5f, 0x70, 0x6f
        /* <DEDUP_REMOVED lines=24> */
        /*0262*/ 	.byte	0x3a, 0x3a, 0x43, 0x3c, 0x34, 0x30, 0x39, 0x36, 0x3e, 0x3e, 0x3e, 0x3e, 0x5d, 0x00
	.type		__unnamed_2,@object
	.size		__unnamed_2,(.L_2 - __unnamed_2)
__unnamed_2:
        /* <DEDUP_REMOVED lines=40> */
        /*04f0*/ 	.byte	0x74, 0x65, 0x3a, 0x3a, 0x43, 0x3c, 0x30, 0x3e, 0x3e, 0x3e, 0x3e, 0x5d, 0x00
.L_2:


//--------------------- .nv.shared._ZN7cutlass13device_kernelINS_4gemm6kernel13GemmUniversalIN4cute5tupleIJiiiiEEENS1_10collective13CollectiveMmaINS1_35MainloopSm100TmaUmmaWarpSpecializedILi13ELi2ELi4ENS5_IJNS4_1CILi8EEENSA_ILi1EEESC_EEEEENS5_IJNSA_ILi128EEESF_SF_EEENS_12float_e5m2_tENS5_IJlSC_lEEESH_SI_NS4_8TiledMMAINS4_8MMA_AtomIJNS4_10MMA_TraitsINS4_25SM100_MMA_F8F6F4_2x1SM_SSEJSH_SH_fSF_SF_NS4_17integral_constantINS4_4UMMA5MajorELSP_0EEESQ_NSN_INSO_7ScaleInELSR_0EEESS_EEEEEENS4_6LayoutINS5_IJSC_SC_SC_EEENS5_IJNSA_ILi0EEESX_SX_EEEEENS5_IJNS4_10UnderscoreES10_S10_EEEEENS4_18SM100_TMA_2SM_LOADENS4_14ComposedLayoutINS4_7SwizzleILi3ELi4ELi3EEENS4_18smem_ptr_flag_bitsILi8EEENSV_INS5_IJSB_SF_EEENS5_IJSF_SC_EEEEEEEvNS4_8identityENS4_28SM100_TMA_2SM_LOAD_MULTICASTES1C_vS1D_EENS_8epilogue10collective18CollectiveEpilogueINS1G_23Sm100TmaWarpSpecializedILi2ELi2ELi32ELb0ELb0EEEJNS5_IJNSA_ILi64EEESF_SF_EEENS5_IJNSV_IS1L_SC_EENSV_INS5_IJNSA_ILi32EEENSA_ILi2EEEEEENS5_IJSC_S1L_EEEEEEEESH_SI_SH_SI_NS1G_6fusion15FusionCallbacksIS1K_NS1U_17LinearCombinationISH_fSH_fLNS_15FloatRoundStyleE2EEES1M_S1T_JEEENS4_5SM1004TMEM4LOAD26SM100_TMEM_LOAD_32dp32b32xENS4_13SM90_TMA_LOADENS14_INS15_ILi1ELi4ELi3EEES18_NSV_INS5_IJSB_S1O_EEENS5_IJS1O_SC_EEEEEEENS4_39AutoVectorizingCopyWithAssumedAlignmentILi128EEENS4_14SM90_TMA_STOREES29_S2B_S2B_EEEvvEEEEvNT_6ParamsE --------------------------
	.section	.nv.shared._ZN7cutlass13device_kernelINS_4gemm6kernel13GemmUniversalIN4cute5tupleIJiiiiEEENS1_10collective13CollectiveMmaINS1_35MainloopSm100TmaUmmaWarpSpecializedILi13ELi2ELi4ENS5_IJNS4_1CILi8EEENSA_ILi1EEESC_EEEEENS5_IJNSA_ILi128EEESF_SF_EEENS_12float_e5m2_tENS5_IJlSC_lEEESH_SI_NS4_8TiledMMAINS4_8MMA_AtomIJNS4_10MMA_TraitsINS4_25SM100_MMA_F8F6F4_2x1SM_SSEJSH_SH_fSF_SF_NS4_17integral_constantINS4_4UMMA5MajorELSP_0EEESQ_NSN_INSO_7ScaleInELSR_0EEESS_EEEEEENS4_6LayoutINS5_IJSC_SC_SC_EEENS5_IJNSA_ILi0EEESX_SX_EEEEENS5_IJNS4_10UnderscoreES10_S10_EEEEENS4_18SM100_TMA_2SM_LOADENS4_14ComposedLayoutINS4_7SwizzleILi3ELi4ELi3EEENS4_18smem_ptr_flag_bitsILi8EEENSV_INS5_IJSB_SF_EEENS5_IJSF_SC_EEEEEEEvNS4_8identityENS4_28SM100_TMA_2SM_LOAD_MULTICASTES1C_vS1D_EENS_8epilogue10collective18CollectiveEpilogueINS1G_23Sm100TmaWarpSpecializedILi2ELi2ELi32ELb0ELb0EEEJNS5_IJNSA_ILi64EEESF_SF_EEENS5_IJNSV_IS1L_SC_EENSV_INS5_IJNSA_ILi32EEENSA_ILi2EEEEEENS5_IJSC_S1L_EEEEEEEESH_SI_SH_SI_NS1G_6fusion15FusionCallbacksIS1K_NS1U_17LinearCombinationISH_fSH_fLNS_15FloatRoundStyleE2EEES1M_S1T_JEEENS4_5SM1004TMEM4LOAD26SM100_TMEM_LOAD_32dp32b32xENS4_13SM90_TMA_LOADENS14_INS15_ILi1ELi4ELi3EEES18_NSV_INS5_IJSB_S1O_EEENS5_IJS1O_SC_EEEEEEENS4_39AutoVectorizingCopyWithAssumedAlignmentILi128EEENS4_14SM90_TMA_STOREES29_S2B_S2B_EEEvvEEEEvNT_6ParamsE,"aw",@nobits
	.sectionflags	@""
	.align	16
	.zero		1024


//--------------------- .nv.shared.reserved.0     --------------------------
	.section	.nv.shared.reserved.0,"aw",@nobits
	.weak		__nv_reservedSMEM_offset_0_alias
	.size		__nv_reservedSMEM_offset_0_alias, 0, 64
	.other		__nv_reservedSMEM_offset_0_alias,@"STO_CUDA_RESERVED_SHARED STV_DEFAULT"
__nv_reservedSMEM_offset_0_alias:
	.zero		0
.nv.shared.reserved.0:
	.zero		64
	.weak		__nv_reservedSMEM_tcgen05_partition
	.type		__nv_reservedSMEM_tcgen05_partition,@object
	.size		__nv_reservedSMEM_tcgen05_partition,(.L_0 - __nv_reservedSMEM_tcgen05_partition)
__nv_reservedSMEM_tcgen05_partition:
	.zero		32
.L_0:


//--------------------- .nv.global                --------------------------
	.section	.nv.global,"aw",@nobits
.nv.global:
	.type		_ZN40_INTERNAL_7a3b7489_4_k_cu_dd96329a_375534cute1_E,@object
	.size		_ZN40_INTERNAL_7a3b7489_4_k_cu_dd96329a_375534cute1_E,(_ZN40_INTERNAL_7a3b7489_4_k_cu_dd96329a_375534cuda3std3__45__cpo6cbeginE - _ZN40_INTERNAL_7a3b7489_4_k_cu_dd96329a_375534cute1_E)
_ZN40_INTERNAL_7a3b7489_4_k_cu_dd96329a_375534cute1_E:
	.zero		1
	.type		_ZN40_INTERNAL_7a3b7489_4_k_cu_dd96329a_375534cuda3std3__45__cpo6cbeginE,@object
	.size		_ZN40_INTERNAL_7a3b7489_4_k_cu_dd96329a_375534cuda3std3__45__cpo6cbeginE,(_ZN40_INTERNAL_7a3b7489_4_k_cu_dd96329a_375534cuda3std3__48in_placeE - _ZN40_INTERNAL_7a3b7489_4_k_cu_dd96329a_375534cuda3std3__45__cpo6cbeginE)
_ZN40_INTERNAL_7a3b7489_4_k_cu_dd96329a_375534cuda3std3__45__cpo6cbeginE:
	.zero		1
	.type		_ZN40_INTERNAL_7a3b7489_4_k_cu_dd96329a_375534cuda3std3__48in_placeE,@object
	.size		_ZN40_INTERNAL_7a3b7489_4_k_cu_dd96329a_375534cuda3std3__48in_placeE,(_ZN40_INTERNAL_7a3b7489_4_k_cu_dd96329a_375534cuda3std6ranges3__45__cpo9iter_moveE - _ZN40_INTERNAL_7a3b7489_4_k_cu_dd96329a_375534cuda3std3__48in_placeE)
_ZN40_INTERNAL_7a3b7489_4_k_cu_dd96329a_375534cuda3std3__48in_placeE:
	.zero		1
	.type		_ZN40_INTERNAL_7a3b7489_4_k_cu_dd96329a_375534cuda3std6ranges3__45__cpo9iter_moveE,@object
	.size		_ZN40_INTERNAL_7a3b7489_4_k_cu_dd96329a_375534cuda3std6ranges3__45__cpo9iter_moveE,(_ZN40_INTERNAL_7a3b7489_4_k_cu_dd96329a_375534cuda3std3__45__cpo5beginE - _ZN40_INTERNAL_7a3b7489_4_k_cu_dd96329a_375534cuda3std6ranges3__45__cpo9iter_moveE)
_ZN40_INTERNAL_7a3b7489_4_k_cu_dd96329a_375534cuda3std6ranges3__45__cpo9iter_moveE:
	.zero		1
	.type		_ZN40_INTERNAL_7a3b7489_4_k_cu_dd96329a_375534cuda3std3__45__cpo5beginE,@object
	.size		_ZN40_INTERNAL_7a3b7489_4_k_cu_dd96329a_375534cuda3std3__45__cpo5beginE,(_ZN40_INTERNAL_7a3b7489_4_k_cu_dd96329a_375534cuda3std3__442_GLOBAL__N__7a3b7489_4_k_cu_dd96329a_375536ignoreE - _ZN40_INTERNAL_7a3b7489_4_k_cu_dd96329a_375534cuda3std3__45__cpo5beginE)
_ZN40_INTERNAL_7a3b7489_4_k_cu_dd96329a_375534cuda3std3__45__cpo5beginE:
	.zero		1
	.type		_ZN40_INTERNAL_7a3b7489_4_k_cu_dd96329a_375534cuda3std3__442_GLOBAL__N__7a3b7489_4_k_cu_dd96329a_375536ignoreE,@object
	.size		_ZN40_INTERNAL_7a3b7489_4_k_cu_dd96329a_375534cuda3std3__442_GLOBAL__N__7a3b7489_4_k_cu_dd96329a_375536ignoreE,(_ZN40_INTERNAL_7a3b7489_4_k_cu_dd96329a_375534cute7productE - _ZN40_INTERNAL_7a3b7489_4_k_cu_dd96329a_375534cuda3std3__442_GLOBAL__N__7a3b7489_4_k_cu_dd96329a_375536ignoreE)
_ZN40_INTERNAL_7a3b7489_4_k_cu_dd96329a_375534cuda3std3__442_GLOBAL__N__7a3b7489_4_k_cu_dd96329a_375536ignoreE:
	.zero		1
	.type		_ZN40_INTERNAL_7a3b7489_4_k_cu_dd96329a_375534cute7productE,@object
	.size		_ZN40_INTERNAL_7a3b7489_4_k_cu_dd96329a_375534cute7productE,(_ZN40_INTERNAL_7a3b7489_4_k_cu_dd96329a_375534cuda3std3__45__cpo3endE - _ZN40_INTERNAL_7a3b7489_4_k_cu_dd96329a_375534cute7productE)
_ZN40_INTERNAL_7a3b7489_4_k_cu_dd96329a_375534cute7productE:
	.zero		1
	.type		_ZN40_INTERNAL_7a3b7489_4_k_cu_dd96329a_375534cuda3std3__45__cpo3endE,@object
	.size		_ZN40_INTERNAL_7a3b7489_4_k_cu_dd96329a_375534cuda3std3__45__cpo3endE,(_ZN40_INTERNAL_7a3b7489_4_k_cu_dd96329a_375534cuda3std3__419piecewise_constructE - _ZN40_INTERNAL_7a3b7489_4_k_cu_dd96329a_375534cuda3std3__45__cpo3endE)
_ZN40_INTERNAL_7a3b7489_4_k_cu_dd96329a_375534cuda3std3__45__cpo3endE:
	.zero		1
	.type		_ZN40_INTERNAL_7a3b7489_4_k_cu_dd96329a_375534cuda3std3__419piecewise_constructE,@object
	.size		_ZN40_INTERNAL_7a3b7489_4_k_cu_dd96329a_375534cuda3std3__419piecewise_constructE,(_ZN40_INTERNAL_7a3b7489_4_k_cu_dd96329a_375534cuda3std3__45__cpo4cendE - _ZN40_INTERNAL_7a3b7489_4_k_cu_dd96329a_375534cuda3std3__419piecewise_constructE)
_ZN40_INTERNAL_7a3b7489_4_k_cu_dd96329a_375534cuda3std3__419piecewise_constructE:
	.zero		1
	.type		_ZN40_INTERNAL_7a3b7489_4_k_cu_dd96329a_375534cuda3std3__45__cpo4cendE,@object
	.size		_ZN40_INTERNAL_7a3b7489_4_k_cu_dd96329a_375534cuda3std3__45__cpo4cendE,(_ZN40_INTERNAL_7a3b7489_4_k_cu_dd96329a_375534cuda3std6ranges3__45__cpo4swapE - _ZN40_INTERNAL_7a3b7489_4_k_cu_dd96329a_375534cuda3std3__45__cpo4cendE)
_ZN40_INTERNAL_7a3b7489_4_k_cu_dd96329a_375534cuda3std3__45__cpo4cendE:
	.zero		1
	.type		_ZN40_INTERNAL_7a3b7489_4_k_cu_dd96329a_375534cuda3std6ranges3__45__cpo4swapE,@object
	.size		_ZN40_INTERNAL_7a3b7489_4_k_cu_dd96329a_375534cuda3std6ranges3__45__cpo4swapE,(.L_10 - _ZN40_INTERNAL_7a3b7489_4_k_cu_dd96329a_375534cuda3std6ranges3__45__cpo4swapE)
_ZN40_INTERNAL_7a3b7489_4_k_cu_dd96329a_375534cuda3std6ranges3__45__cpo4swapE:
	.zero		1
.L_10:


//--------------------- .nv.constant0._ZN7cutlass13device_kernelINS_4gemm6kernel13GemmUniversalIN4cute5tupleIJiiiiEEENS1_10collective13CollectiveMmaINS1_35MainloopSm100TmaUmmaWarpSpecializedILi13ELi2ELi4ENS5_IJNS4_1CILi8EEENSA_ILi1EEESC_EEEEENS5_IJNSA_ILi128EEESF_SF_EEENS_12float_e5m2_tENS5_IJlSC_lEEESH_SI_NS4_8TiledMMAINS4_8MMA_AtomIJNS4_10MMA_TraitsINS4_25SM100_MMA_F8F6F4_2x1SM_SSEJSH_SH_fSF_SF_NS4_17integral_constantINS4_4UMMA5MajorELSP_0EEESQ_NSN_INSO_7ScaleInELSR_0EEESS_EEEEEENS4_6LayoutINS5_IJSC_SC_SC_EEENS5_IJNSA_ILi0EEESX_SX_EEEEENS5_IJNS4_10UnderscoreES10_S10_EEEEENS4_18SM100_TMA_2SM_LOADENS4_14ComposedLayoutINS4_7SwizzleILi3ELi4ELi3EEENS4_18smem_ptr_flag_bitsILi8EEENSV_INS5_IJSB_SF_EEENS5_IJSF_SC_EEEEEEEvNS4_8identityENS4_28SM100_TMA_2SM_LOAD_MULTICASTES1C_vS1D_EENS_8epilogue10collective18CollectiveEpilogueINS1G_23Sm100TmaWarpSpecializedILi2ELi2ELi32ELb0ELb0EEEJNS5_IJNSA_ILi64EEESF_SF_EEENS5_IJNSV_IS1L_SC_EENSV_INS5_IJNSA_ILi32EEENSA_ILi2EEEEEENS5_IJSC_S1L_EEEEEEEESH_SI_SH_SI_NS1G_6fusion15FusionCallbacksIS1K_NS1U_17LinearCombinationISH_fSH_fLNS_15FloatRoundStyleE2EEES1M_S1T_JEEENS4_5SM1004TMEM4LOAD26SM100_TMEM_LOAD_32dp32b32xENS4_13SM90_TMA_LOADENS14_INS15_ILi1ELi4ELi3EEES18_NSV_INS5_IJSB_S1O_EEENS5_IJS1O_SC_EEEEEEENS4_39AutoVectorizingCopyWithAssumedAlignmentILi128EEENS4_14SM90_TMA_STOREES29_S2B_S2B_EEEvvEEEEvNT_6ParamsE --------------------------
	.section	.nv.constant0._ZN7cutlass13device_kernelINS_4gemm6kernel13GemmUniversalIN4cute5tupleIJiiiiEEENS1_10collective13CollectiveMmaINS1_35MainloopSm100TmaUmmaWarpSpecializedILi13ELi2ELi4ENS5_IJNS4_1CILi8EEENSA_ILi1EEESC_EEEEENS5_IJNSA_ILi128EEESF_SF_EEENS_12float_e5m2_tENS5_IJlSC_lEEESH_SI_NS4_8TiledMMAINS4_8MMA_AtomIJNS4_10MMA_TraitsINS4_25SM100_MMA_F8F6F4_2x1SM_SSEJSH_SH_fSF_SF_NS4_17integral_constantINS4_4UMMA5MajorELSP_0EEESQ_NSN_INSO_7ScaleInELSR_0EEESS_EEEEEENS4_6LayoutINS5_IJSC_SC_SC_EEENS5_IJNSA_ILi0EEESX_SX_EEEEENS5_IJNS4_10UnderscoreES10_S10_EEEEENS4_18SM100_TMA_2SM_LOADENS4_14ComposedLayoutINS4_7SwizzleILi3ELi4ELi3EEENS4_18smem_ptr_flag_bitsILi8EEENSV_INS5_IJSB_SF_EEENS5_IJSF_SC_EEEEEEEvNS4_8identityENS4_28SM100_TMA_2SM_LOAD_MULTICASTES1C_vS1D_EENS_8epilogue10collective18CollectiveEpilogueINS1G_23Sm100TmaWarpSpecializedILi2ELi2ELi32ELb0ELb0EEEJNS5_IJNSA_ILi64EEESF_SF_EEENS5_IJNSV_IS1L_SC_EENSV_INS5_IJNSA_ILi32EEENSA_ILi2EEEEEENS5_IJSC_S1L_EEEEEEEESH_SI_SH_SI_NS1G_6fusion15FusionCallbacksIS1K_NS1U_17LinearCombinationISH_fSH_fLNS_15FloatRoundStyleE2EEES1M_S1T_JEEENS4_5SM1004TMEM4LOAD26SM100_TMEM_LOAD_32dp32b32xENS4_13SM90_TMA_LOADENS14_INS15_ILi1ELi4ELi3EEES18_NSV_INS5_IJSB_S1O_EEENS5_IJS1O_SC_EEEEEEENS4_39AutoVectorizingCopyWithAssumedAlignmentILi128EEENS4_14SM90_TMA_STOREES29_S2B_S2B_EEEvvEEEEvNT_6ParamsE,"a",@progbits
	.sectionflags	@""
	.align	4
.nv.constant0._ZN7cutlass13device_kernelINS_4gemm6kernel13GemmUniversalIN4cute5tupleIJiiiiEEENS1_10collective13CollectiveMmaINS1_35MainloopSm100TmaUmmaWarpSpecializedILi13ELi2ELi4ENS5_IJNS4_1CILi8EEENSA_ILi1EEESC_EEEEENS5_IJNSA_ILi128EEESF_SF_EEENS_12float_e5m2_tENS5_IJlSC_lEEESH_SI_NS4_8TiledMMAINS4_8MMA_AtomIJNS4_10MMA_TraitsINS4_25SM100_MMA_F8F6F4_2x1SM_SSEJSH_SH_fSF_SF_NS4_17integral_constantINS4_4UMMA5MajorELSP_0EEESQ_NSN_INSO_7ScaleInELSR_0EEESS_EEEEEENS4_6LayoutINS5_IJSC_SC_SC_EEENS5_IJNSA_ILi0EEESX_SX_EEEEENS5_IJNS4_10UnderscoreES10_S10_EEEEENS4_18SM100_TMA_2SM_LOADENS4_14ComposedLayoutINS4_7SwizzleILi3ELi4ELi3EEENS4_18smem_ptr_flag_bitsILi8EEENSV_INS5_IJSB_SF_EEENS5_IJSF_SC_EEEEEEEvNS4_8identityENS4_28SM100_TMA_2SM_LOAD_MULTICASTES1C_vS1D_EENS_8epilogue10collective18CollectiveEpilogueINS1G_23Sm100TmaWarpSpecializedILi2ELi2ELi32ELb0ELb0EEEJNS5_IJNSA_ILi64EEESF_SF_EEENS5_IJNSV_IS1L_SC_EENSV_INS5_IJNSA_ILi32EEENSA_ILi2EEEEEENS5_IJSC_S1L_EEEEEEEESH_SI_SH_SI_NS1G_6fusion15FusionCallbacksIS1K_NS1U_17LinearCombinationISH_fSH_fLNS_15FloatRoundStyleE2EEES1M_S1T_JEEENS4_5SM1004TMEM4LOAD26SM100_TMEM_LOAD_32dp32b32xENS4_13SM90_TMA_LOADENS14_INS15_ILi1ELi4ELi3EEES18_NSV_INS5_IJSB_S1O_EEENS5_IJS1O_SC_EEEEEEENS4_39AutoVectorizingCopyWithAssumedAlignmentILi128EEENS4_14SM90_TMA_STOREES29_S2B_S2B_EEEvvEEEEvNT_6ParamsE:
	.zero		2944


//--------------------- SYMBOLS --------------------------

	.type		.nv.reservedSmem.offset0,@object
	.size		.nv.reservedSmem.offset0,0x4
	.type		.nv.reservedSmem.cap,@object
	.size		.nv.reservedSmem.cap,0x4
	.type		__assertfail,@function
